	.target	sm_90a

	.elftype	@"ET_EXEC"


//--------------------- .note.nv.tkinfo           --------------------------
	.section	.note.nv.tkinfo,"",@"SHT_NOTE"
	.sectionflags	@"SHF_NOTE_NV_TKINFO"
	.tkinfo
        /*0018*/ 	.word	0x00000002
        /*0030*/ 	.string	""
        /*0030*/ 	.string	"ptxas"
        /*0030*/ 	.string	"Cuda compilation tools, release 13.0, V13.0.88"
        /*0030*/ 	.string	"Build cuda_13.0.r13.0/compiler.36424714_0"
        /*0030*/ 	.string	"-arch sm_90a -m 64 "



//--------------------- .note.nv.cuinfo           --------------------------
	.section	.note.nv.cuinfo,"",@"SHT_NOTE"
	.sectionflags	@"SHF_NOTE_NV_CUINFO"
        /*0018*/ 	.short	0x0002
        /*001a*/ 	.short	0x005a
        /*001c*/ 	.short	0x0082
	.zero		2


//--------------------- .nv.info                  --------------------------
	.section	.nv.info,"",@"SHT_CUDA_INFO"
	.align	4


	//----- nvinfo : EIATTR_REGCOUNT
	.align		4
        /*0000*/ 	.byte	0x04, 0x2f
        /*0002*/ 	.short	(.L_15 - .L_14)
	.align		4
.L_14:
        /*0004*/ 	.word	index@(_ZN7cutlass13device_kernelINS_4fmha6kernel28FmhaKernelTmaWarpSpecializedINS1_10collective30FmhaMainloopTmaWarpSpecializedINS_10bfloat16_tEffN4cute5tupleIJNS7_1CILi128EEENS9_ILi64EEESB_EEENS8_IJiNS9_ILi1EEENS8_IJiiEEEEEESF_SF_NS4_14ResidualFusionEJNS2_6OptionILNS2_3TagE0ENS9_ILb1EEEEENSH_ILSI_2ESJ_EEEEENS4_15FmhaFwdEpilogueIS6_fNS8_IJSB_SB_SB_EEEEENS2_23PersistentTileSchedulerEJSK_SL_EEEEEvNT_6ParamsE)
        /*0008*/ 	.word	0x000000a8


	//----- nvinfo : EIATTR_FRAME_SIZE
	.align		4
.L_15:
        /*000c*/ 	.byte	0x04, 0x11
        /*000e*/ 	.short	(.L_17 - .L_16)
	.align		4
.L_16:
        /*0010*/ 	.word	index@($__internal_0_$__cuda_sm20_rcp_rn_f32_slowpath)
        /*0014*/ 	.word	0x00000000


	//----- nvinfo : EIATTR_FRAME_SIZE
	.align		4
.L_17:
        /*0018*/ 	.byte	0x04, 0x11
        /*001a*/ 	.short	(.L_19 - .L_18)
	.align		4
.L_18:
        /*001c*/ 	.word	index@(_ZN7cutlass13device_kernelINS_4fmha6kernel28FmhaKernelTmaWarpSpecializedINS1_10collective30FmhaMainloopTmaWarpSpecializedINS_10bfloat16_tEffN4cute5tupleIJNS7_1CILi128EEENS9_ILi64EEESB_EEENS8_IJiNS9_ILi1EEENS8_IJiiEEEEEESF_SF_NS4_14ResidualFusionEJNS2_6OptionILNS2_3TagE0ENS9_ILb1EEEEENSH_ILSI_2ESJ_EEEEENS4_15FmhaFwdEpilogueIS6_fNS8_IJSB_SB_SB_EEEEENS2_23PersistentTileSchedulerEJSK_SL_EEEEEvNT_6ParamsE)
        /*0020*/ 	.word	0x00000000


	//----- nvinfo : EIATTR_MIN_STACK_SIZE
	.align		4
.L_19:
        /*0024*/ 	.byte	0x04, 0x12
        /*0026*/ 	.short	(.L_21 - .L_20)
	.align		4
.L_20:
        /*0028*/ 	.word	index@(_ZN7cutlass13device_kernelINS_4fmha6kernel28FmhaKernelTmaWarpSpecializedINS1_10collective30FmhaMainloopTmaWarpSpecializedINS_10bfloat16_tEffN4cute5tupleIJNS7_1CILi128EEENS9_ILi64EEESB_EEENS8_IJiNS9_ILi1EEENS8_IJiiEEEEEESF_SF_NS4_14ResidualFusionEJNS2_6OptionILNS2_3TagE0ENS9_ILb1EEEEENSH_ILSI_2ESJ_EEEEENS4_15FmhaFwdEpilogueIS6_fNS8_IJSB_SB_SB_EEEEENS2_23PersistentTileSchedulerEJSK_SL_EEEEEvNT_6ParamsE)
        /*002c*/ 	.word	0x00000000
.L_21:


//--------------------- .nv.compat                --------------------------
	.section	.nv.compat,"",@"SHT_CUDA_COMPAT_INFO"
	.align	4
        /*0000*/ 	.byte	0x02, 0x09, 0x01, 0x00, 0x02, 0x02, 0x04, 0x00, 0x02, 0x05, 0x05, 0x00, 0x03, 0x07, 0x01, 0x01
        /*0010*/ 	.byte	0x02, 0x03, 0x01, 0x00, 0x02, 0x06, 0x01, 0x00, 0x04, 0x0b, 0x08, 0x00, 0x00, 0x00, 0x00, 0x00
        /*0020*/ 	.byte	0x00, 0x00, 0x00, 0x00


//--------------------- .nv.info._ZN7cutlass13device_kernelINS_4fmha6kernel28FmhaKernelTmaWarpSpecializedINS1_10collective30FmhaMainloopTmaWarpSpecializedINS_10bfloat16_tEffN4cute5tupleIJNS7_1CILi128EEENS9_ILi64EEESB_EEENS8_IJiNS9_ILi1EEENS8_IJiiEEEEEESF_SF_NS4_14ResidualFusionEJNS2_6OptionILNS2_3TagE0ENS9_ILb1EEEEENSH_ILSI_2ESJ_EEEEENS4_15FmhaFwdEpilogueIS6_fNS8_IJSB_SB_SB_EEEEENS2_23PersistentTileSchedulerEJSK_SL_EEEEEvNT_6ParamsE --------------------------
	.section	.nv.info._ZN7cutlass13device_kernelINS_4fmha6kernel28FmhaKernelTmaWarpSpecializedINS1_10collective30FmhaMainloopTmaWarpSpecializedINS_10bfloat16_tEffN4cute5tupleIJNS7_1CILi128EEENS9_ILi64EEESB_EEENS8_IJiNS9_ILi1EEENS8_IJiiEEEEEESF_SF_NS4_14ResidualFusionEJNS2_6OptionILNS2_3TagE0ENS9_ILb1EEEEENSH_ILSI_2ESJ_EEEEENS4_15FmhaFwdEpilogueIS6_fNS8_IJSB_SB_SB_EEEEENS2_23PersistentTileSchedulerEJSK_SL_EEEEEvNT_6ParamsE,"",@"SHT_CUDA_INFO"
	.sectionflags	@""
	.align	4


	//----- nvinfo : EIATTR_CUDA_API_VERSION
	.align		4
        /*0000*/ 	.byte	0x04, 0x37
        /*0002*/ 	.short	(.L_23 - .L_22)
.L_22:
        /*0004*/ 	.word	0x00000082


	//----- nvinfo : EIATTR_KPARAM_INFO
	.align		4
.L_23:
        /*0008*/ 	.byte	0x04, 0x17
        /*000a*/ 	.short	(.L_25 - .L_24)
.L_24:
        /*000c*/ 	.word	0x00000000
        /*0010*/ 	.short	0x0000
        /*0012*/ 	.short	0x0070
        /*0014*/ 	.byte	0x00, 0xf0, 0x01, 0x20


	//----- nvinfo : EIATTR_SPARSE_MMA_MASK
	.align		4
.L_25:
        /*0018*/ 	.byte	0x03, 0x50
        /*001a*/ 	.short	0x0000


	//----- nvinfo : EIATTR_MAXREG_COUNT
	.align		4
        /*001c*/ 	.byte	0x03, 0x1b
        /*001e*/ 	.short	0x00a8


	//----- nvinfo : EIATTR_NUM_BARRIERS
	.align		4
        /*0020*/ 	.byte	0x02, 0x4c
        /*0022*/ 	.byte	0x02
	.zero		1


	//----- nvinfo : EIATTR_EXTERNS
	.align		4
        /*0024*/ 	.byte	0x04, 0x0f
        /*0026*/ 	.short	(.L_27 - .L_26)


	//   ....[0]....
	.align		4
.L_26:
        /*0028*/ 	.word	index@(__assertfail)


	//----- nvinfo : EIATTR_MERCURY_ISA_VERSION
	.align		4
.L_27:
        /*002c*/ 	.byte	0x03, 0x5f
        /*002e*/ 	.short	0x0101


	//----- nvinfo : EIATTR_INT_WARP_WIDE_INSTR_OFFSETS
	.align		4
        /*0030*/ 	.byte	0x04, 0x31
        /*0032*/ 	.short	(.L_29 - .L_28)


	//   ....[0]....
.L_28:
        /*0034*/ 	.word	0x00000760


	//   ....[1]....
        /*0038*/ 	.word	0x00000770


	//   ....[2]....
        /*003c*/ 	.word	0x00000780


	//   ....[3]....
        /*0040*/ 	.word	0x00000790


	//   ....[4]....
        /*0044*/ 	.word	0x00000800


	//   ....[5]....
        /*0048*/ 	.word	0x000009a0


	//   ....[6]....
        /*004c*/ 	.word	0x00000a50


	//----- nvinfo : EIATTR_COOP_GROUP_MASK_REGIDS
	.align		4
.L_29:
        /*0050*/ 	.byte	0x04, 0x29
        /*0052*/ 	.short	(.L_31 - .L_30)


	//   ....[0]....
.L_30:
        /*0054*/ 	.word	0xffffffff


	//   ....[1]....
        /*0058*/ 	.word	0xffffffff


	//   ....[2]....
        /*005c*/ 	.word	0xffffffff


	//   ....[3]....
        /*0060*/ 	.word	0xffffffff


	//   ....[4]....
        /*0064*/ 	.word	0xffffffff


	//   ....[5]....
        /*0068*/ 	.word	0xffffffff


	//   ....[6]....
        /*006c*/ 	.word	0xffffffff


	//   ....[7]....
        /*0070*/ 	.word	0xffffffff


	//   ....[8]....
        /*0074*/ 	.word	0xffffffff


	//   ....[9]....
        /*0078*/ 	.word	0xffffffff


	//   ....[10]....
        /*007c*/ 	.word	0xffffffff


	//   ....[11]....
        /*0080*/ 	.word	0xffffffff


	//   ....[12]....
        /*0084*/ 	.word	0xffffffff


	//   ....[13]....
        /*0088*/ 	.word	0xffffffff


	//   ....[14]....
        /*008c*/ 	.word	0xffffffff


	//   ....[15]....
        /*0090*/ 	.word	0xffffffff


	//   ....[16]....
        /*0094*/ 	.word	0xffffffff


	//   ....[17]....
        /*0098*/ 	.word	0xffffffff


	//   ....[18]....
        /*009c*/ 	.word	0xffffffff


	//   ....[19]....
        /*00a0*/ 	.word	0xffffffff


	//   ....[20]....
        /*00a4*/ 	.word	0xffffffff


	//   ....[21]....
        /*00a8*/ 	.word	0xffffffff


	//----- nvinfo : EIATTR_COOP_GROUP_INSTR_OFFSETS
	.align		4
.L_31:
        /*00ac*/ 	.byte	0x04, 0x28
        /*00ae*/ 	.short	(.L_33 - .L_32)


	//   ....[0]....
.L_32:
        /*00b0*/ 	.word	0x00000070


	//   ....[1]....
        /*00b4*/ 	.word	0x000000a0


	//   ....[2]....
        /*00b8*/ 	.word	0x000001d0


	//   ....[3]....
        /*00bc*/ 	.word	0x000003e0


	//   ....[4]....
        /*00c0*/ 	.word	0x000005a0


	//   ....[5]....
        /*00c4*/ 	.word	0x00000700


	//   ....[6]....
        /*00c8*/ 	.word	0x00001a10


	//   ....[7]....
        /*00cc*/ 	.word	0x00001a70


	//   ....[8]....
        /*00d0*/ 	.word	0x00001cb0


	//   ....[9]....
        /*00d4*/ 	.word	0x00001e10


	//   ....[10]....
        /*00d8*/ 	.word	0x00002fc0


	//   ....[11]....
        /*00dc*/ 	.word	0x00002ff0


	//   ....[12]....
        /*00e0*/ 	.word	0x000032f0


	//   ....[13]....
        /*00e4*/ 	.word	0x00003410


	//   ....[14]....
        /*00e8*/ 	.word	0x00004c80


	//   ....[15]....
        /*00ec*/ 	.word	0x00004ce0


	//   ....[16]....
        /*00f0*/ 	.word	0x00005070


	//   ....[17]....
        /*00f4*/ 	.word	0x00005180


	//   ....[18]....
        /*00f8*/ 	.word	0x00006380


	//   ....[19]....
        /*00fc*/ 	.word	0x000063b0


	//   ....[20]....
        /*0100*/ 	.word	0x00006400


	//   ....[21]....
        /*0104*/ 	.word	0x00006420


	//----- nvinfo : EIATTR_REG_RECONFIG
	.align		4
.L_33:
        /*0108*/ 	.byte	0x01, 0x54
	.zero		2


	//----- nvinfo : EIATTR_SYSCALL_OFFSETS
	.align		4
        /*010c*/ 	.byte	0x04, 0x46
        /*010e*/ 	.short	(.L_35 - .L_34)


	//   ....[0]....
.L_34:
        /*0110*/ 	.word	0x00006e50


	//   ....[1]....
        /*0114*/ 	.word	0x00006fb0


	//----- nvinfo : EIATTR_MBARRIER_INSTR_OFFSETS
	.align		4
.L_35:
        /*0118*/ 	.byte	0x04, 0x39
        /*011a*/ 	.short	(.L_37 - .L_36)


	//   ....[0]....
.L_36:
        /*011c*/ 	.word	0x00000390
        /*0120*/ 	.word	0x000000ff
        /*0124*/ 	.word	0x00012450
        /*0128*/ 	.short	0x0100
        /*012a*/ 	.byte	0x08
	.zero		1


	//   ....[1]....
        /*012c*/ 	.word	0x000003a0
        /*0130*/ 	.word	0x000000ff
        /*0134*/ 	.word	0x00012460
        /*0138*/ 	.short	0x0100
        /*013a*/ 	.byte	0x08
	.zero		1


	//   ....[2]....
        /*013c*/ 	.word	0x000003b0
        /*0140*/ 	.word	0x000000ff
        /*0144*/ 	.word	0x00012458
        /*0148*/ 	.short	0x0100
        /*014a*/ 	.byte	0x08
	.zero		1


	//   ....[3]....
        /*014c*/ 	.word	0x000003c0
        /*0150*/ 	.word	0x000000ff
        /*0154*/ 	.word	0x00012468
        /*0158*/ 	.short	0x0100
        /*015a*/ 	.byte	0x08
	.zero		1


	//   ....[4]....
        /*015c*/ 	.word	0x000004f0
        /*0160*/ 	.word	0x000000ff
        /*0164*/ 	.word	0x00012400
        /*0168*/ 	.short	0x0100
        /*016a*/ 	.byte	0x08
	.zero		1


	//   ....[5]....
        /*016c*/ 	.word	0x00000500
        /*0170*/ 	.word	0x000000ff
        /*0174*/ 	.word	0x00012428
        /*0178*/ 	.short	0x0100
        /*017a*/ 	.byte	0x08
	.zero		1


	//   ....[6]....
        /*017c*/ 	.word	0x00000510
        /*0180*/ 	.word	0x000000ff
        /*0184*/ 	.word	0x00012408
        /*0188*/ 	.short	0x0100
        /*018a*/ 	.byte	0x08
	.zero		1


	//   ....[7]....
        /*018c*/ 	.word	0x00000520
        /*0190*/ 	.word	0x000000ff
        /*0194*/ 	.word	0x00012430
        /*0198*/ 	.short	0x0100
        /*019a*/ 	.byte	0x08
	.zero		1


	//   ....[8]....
        /*019c*/ 	.word	0x00000530
        /*01a0*/ 	.word	0x000000ff
        /*01a4*/ 	.word	0x00012410
        /*01a8*/ 	.short	0x0100
        /*01aa*/ 	.byte	0x08
	.zero		1


	//   ....[9]....
        /*01ac*/ 	.word	0x00000540
        /*01b0*/ 	.word	0x000000ff
        /*01b4*/ 	.word	0x00012438
        /*01b8*/ 	.short	0x0100
        /*01ba*/ 	.byte	0x08
	.zero		1


	//   ....[10]....
        /*01bc*/ 	.word	0x00000550
        /*01c0*/ 	.word	0x000000ff
        /*01c4*/ 	.word	0x00012418
        /*01c8*/ 	.short	0x0100
        /*01ca*/ 	.byte	0x08
	.zero		1


	//   ....[11]....
        /*01cc*/ 	.word	0x00000560
        /*01d0*/ 	.word	0x000000ff
        /*01d4*/ 	.word	0x00012440
        /*01d8*/ 	.short	0x0100
        /*01da*/ 	.byte	0x08
	.zero		1


	//   ....[12]....
        /*01dc*/ 	.word	0x00000570
        /*01e0*/ 	.word	0x000000ff
        /*01e4*/ 	.word	0x00012420
        /*01e8*/ 	.short	0x0100
        /*01ea*/ 	.byte	0x08
	.zero		1


	//   ....[13]....
        /*01ec*/ 	.word	0x00000580
        /*01f0*/ 	.word	0x000000ff
        /*01f4*/ 	.word	0x00012448
        /*01f8*/ 	.short	0x0100
        /*01fa*/ 	.byte	0x08
	.zero		1


	//   ....[14]....
        /*01fc*/ 	.word	0x000006b0
        /*0200*/ 	.word	0x000000ff
        /*0204*/ 	.word	0x00012470
        /*0208*/ 	.short	0x0100
        /*020a*/ 	.byte	0x08
	.zero		1


	//   ....[15]....
        /*020c*/ 	.word	0x000006c0
        /*0210*/ 	.word	0x000000ff
        /*0214*/ 	.word	0x00012480
        /*0218*/ 	.short	0x0100
        /*021a*/ 	.byte	0x08
	.zero		1


	//   ....[16]....
        /*021c*/ 	.word	0x000006d0
        /*0220*/ 	.word	0x000000ff
        /*0224*/ 	.word	0x00012478
        /*0228*/ 	.short	0x0100
        /*022a*/ 	.byte	0x08
	.zero		1


	//   ....[17]....
        /*022c*/ 	.word	0x000006e0
        /*0230*/ 	.word	0x000000ff
        /*0234*/ 	.word	0x00012488
        /*0238*/ 	.short	0x0100
        /*023a*/ 	.byte	0x08
	.zero		1


	//   ....[18]....
        /*023c*/ 	.word	0x00000820
        /*0240*/ 	.word	0x000000ff
        /*0244*/ 	.word	0x00012490
        /*0248*/ 	.short	0x0100
        /*024a*/ 	.byte	0x06
	.zero		1


	//   ....[19]....
        /*024c*/ 	.word	0x00000830
        /*0250*/ 	.word	0x000000ff
        /*0254*/ 	.word	0x00012498
        /*0258*/ 	.short	0x0100
        /*025a*/ 	.byte	0x06
	.zero		1


	//   ....[20]....
        /*025c*/ 	.word	0x00000840
        /*0260*/ 	.word	0x000000ff
        /*0264*/ 	.word	0x000124a0
        /*0268*/ 	.short	0x0100
        /*026a*/ 	.byte	0x06
	.zero		1


	//   ....[21]....
        /*026c*/ 	.word	0x00000850
        /*0270*/ 	.word	0x000000ff
        /*0274*/ 	.word	0x000124a8
        /*0278*/ 	.short	0x0100
        /*027a*/ 	.byte	0x06
	.zero		1


	//   ....[22]....
        /*027c*/ 	.word	0x00000950
        /*0280*/ 	.word	0x000000ff
        /*0284*/ 	.word	0x000124c0
        /*0288*/ 	.short	0x0100
        /*028a*/ 	.byte	0x08
	.zero		1


	//   ....[23]....
        /*028c*/ 	.word	0x00000960
        /*0290*/ 	.word	0x000000ff
        /*0294*/ 	.word	0x000124d0
        /*0298*/ 	.short	0x0100
        /*029a*/ 	.byte	0x08
	.zero		1


	//   ....[24]....
        /*029c*/ 	.word	0x00000970
        /*02a0*/ 	.word	0x000000ff
        /*02a4*/ 	.word	0x000124c8
        /*02a8*/ 	.short	0x0100
        /*02aa*/ 	.byte	0x08
	.zero		1


	//   ....[25]....
        /*02ac*/ 	.word	0x00000980
        /*02b0*/ 	.word	0x000000ff
        /*02b4*/ 	.word	0x000124d8
        /*02b8*/ 	.short	0x0100
        /*02ba*/ 	.byte	0x08
	.zero		1


	//   ....[26]....
        /*02bc*/ 	.word	0x00000a80
        /*02c0*/ 	.word	0x000000ff
        /*02c4*/ 	.word	0x000124b0
        /*02c8*/ 	.short	0x0100
        /*02ca*/ 	.byte	0x06
	.zero		1


	//   ....[27]....
        /*02cc*/ 	.word	0x00001280
        /*02d0*/ 	.word	0x000000ff
        /*02d4*/ 	.word	0x00012450
        /*02d8*/ 	.short	0x010a
        /*02da*/ 	.byte	0x04
	.zero		1


	//   ....[28]....
        /*02dc*/ 	.word	0x00001330
        /*02e0*/ 	.word	0x000000ff
        /*02e4*/ 	.word	0x00012400
        /*02e8*/ 	.short	0x010a
        /*02ea*/ 	.byte	0x16
	.zero		1


	//   ....[29]....
        /*02ec*/ 	.word	0x00001350
        /*02f0*/ 	.word	0x000000ff
        /*02f4*/ 	.word	0xfffffff8
        /*02f8*/ 	.short	0x010a
        /*02fa*/ 	.byte	0x14
	.zero		1


	//   ....[30]....
        /*02fc*/ 	.word	0x00002790
        /*0300*/ 	.word	0x0000001a
        /*0304*/ 	.word	0x00000000
        /*0308*/ 	.short	0x0101
        /*030a*/ 	.byte	0x17
	.zero		1


	//   ....[31]....
        /*030c*/ 	.word	0x000029a0
        /*0310*/ 	.word	0x000000ff
        /*0314*/ 	.word	0x00012400
        /*0318*/ 	.short	0x010a
        /*031a*/ 	.byte	0x06
	.zero		1


	//   ....[32]....
        /*031c*/ 	.word	0x00002b80
        /*0320*/ 	.word	0x000000ff
        /*0324*/ 	.word	0x00000000
        /*0328*/ 	.short	0x0101
        /*032a*/ 	.byte	0x16
	.zero		1


	//   ....[33]....
        /*032c*/ 	.word	0x00002ce0
        /*0330*/ 	.word	0x000000ff
        /*0334*/ 	.word	0x00012400
        /*0338*/ 	.short	0x010a
        /*033a*/ 	.byte	0x06
	.zero		1


	//   ....[34]....
        /*033c*/ 	.word	0x00003e50
        /*0340*/ 	.word	0x000000ff
        /*0344*/ 	.word	0x00012400
        /*0348*/ 	.short	0x010a
        /*034a*/ 	.byte	0x06
	.zero		1


	//   ....[35]....
        /*034c*/ 	.word	0x000041a0
        /*0350*/ 	.word	0x000000ff
        /*0354*/ 	.word	0x00012400
        /*0358*/ 	.short	0x010a
        /*035a*/ 	.byte	0x06
	.zero		1


	//   ....[36]....
        /*035c*/ 	.word	0x00004370
        /*0360*/ 	.word	0x000000ff
        /*0364*/ 	.word	0x00000000
        /*0368*/ 	.short	0x0101
        /*036a*/ 	.byte	0x06
	.zero		1


	//   ....[37]....
        /*036c*/ 	.word	0x00004420
        /*0370*/ 	.word	0x000000ff
        /*0374*/ 	.word	0x00000000
        /*0378*/ 	.short	0x0101
        /*037a*/ 	.byte	0x06
	.zero		1


	//   ....[38]....
        /*037c*/ 	.word	0x000045d0
        /*0380*/ 	.word	0x000000ff
        /*0384*/ 	.word	0x00012400
        /*0388*/ 	.short	0x010a
        /*038a*/ 	.byte	0x06
	.zero		1


	//   ....[39]....
        /*038c*/ 	.word	0x00005bd0
        /*0390*/ 	.word	0x000000ff
        /*0394*/ 	.word	0x00012400
        /*0398*/ 	.short	0x010a
        /*039a*/ 	.byte	0x06
	.zero		1


	//   ....[40]....
        /*039c*/ 	.word	0x00005ea0
        /*03a0*/ 	.word	0x000000ff
        /*03a4*/ 	.word	0x00012400
        /*03a8*/ 	.short	0x010a
        /*03aa*/ 	.byte	0x06
	.zero		1


	//   ....[41]....
        /*03ac*/ 	.word	0x00006070
        /*03b0*/ 	.word	0x000000ff
        /*03b4*/ 	.word	0x00000000
        /*03b8*/ 	.short	0x0101
        /*03ba*/ 	.byte	0x06
	.zero		1


	//   ....[42]....
        /*03bc*/ 	.word	0x00006120
        /*03c0*/ 	.word	0x000000ff
        /*03c4*/ 	.word	0x00000000
        /*03c8*/ 	.short	0x0101
        /*03ca*/ 	.byte	0x06
	.zero		1


	//   ....[43]....
        /*03cc*/ 	.word	0x000062d0
        /*03d0*/ 	.word	0x000000ff
        /*03d4*/ 	.word	0x00000000
        /*03d8*/ 	.short	0x0101
        /*03da*/ 	.byte	0x04
	.zero		1


	//   ....[44]....
        /*03dc*/ 	.word	0x00006350
        /*03e0*/ 	.word	0x000000ff
        /*03e4*/ 	.word	0x00000000
        /*03e8*/ 	.short	0x0101
        /*03ea*/ 	.byte	0x15
	.zero		1


	//   ....[45]....
        /*03ec*/ 	.word	0x000068d0
        /*03f0*/ 	.word	0x000000ff
        /*03f4*/ 	.word	0x00000008
        /*03f8*/ 	.short	0x010a
        /*03fa*/ 	.byte	0x14
	.zero		1


	//   ....[46]....
        /*03fc*/ 	.word	0x00007810
        /*0400*/ 	.word	0x00000000
        /*0404*/ 	.word	0x00012490
        /*0408*/ 	.short	0x0101
        /*040a*/ 	.byte	0x31
	.zero		1


	//   ....[47]....
        /*040c*/ 	.word	0x00007bd0
        /*0410*/ 	.word	0x00000007
        /*0414*/ 	.word	0x00012460
        /*0418*/ 	.short	0x010a
        /*041a*/ 	.byte	0x3f
	.zero		1


	//   ....[48]....
        /*041c*/ 	.word	0x00007e50
        /*0420*/ 	.word	0x00000007
        /*0424*/ 	.word	0x000124b0
        /*0428*/ 	.short	0x0101
        /*042a*/ 	.byte	0x3f
	.zero		1


	//   ....[49]....
        /*042c*/ 	.word	0x00007e60
        /*0430*/ 	.word	0x00000007
        /*0434*/ 	.word	0x000124b0
        /*0438*/ 	.short	0x010a
        /*043a*/ 	.byte	0x3f
	.zero		1


	//   ....[50]....
        /*043c*/ 	.word	0x00007f00
        /*0440*/ 	.word	0x00000004
        /*0444*/ 	.word	0x00012460
        /*0448*/ 	.short	0x010a
        /*044a*/ 	.byte	0x3f
	.zero		1


	//   ....[51]....
        /*044c*/ 	.word	0x00008470
        /*0450*/ 	.word	0x00000008
        /*0454*/ 	.word	0x00012428
        /*0458*/ 	.short	0x010a
        /*045a*/ 	.byte	0x3f
	.zero		1


	//   ....[52]....
        /*045c*/ 	.word	0x000086e0
        /*0460*/ 	.word	0x00000004
        /*0464*/ 	.word	0x000124b0
        /*0468*/ 	.short	0x0101
        /*046a*/ 	.byte	0x3f
	.zero		1


	//   ....[53]....
        /*046c*/ 	.word	0x000086f0
        /*0470*/ 	.word	0x00000004
        /*0474*/ 	.word	0x000124b0
        /*0478*/ 	.short	0x010a
        /*047a*/ 	.byte	0x3f
	.zero		1


	//   ....[54]....
        /*047c*/ 	.word	0x000087a0
        /*0480*/ 	.word	0x00000007
        /*0484*/ 	.word	0x00012428
        /*0488*/ 	.short	0x010a
        /*048a*/ 	.byte	0x3f
	.zero		1


	//   ....[55]....
        /*048c*/ 	.word	0x00008aa0
        /*0490*/ 	.word	0x00000007
        /*0494*/ 	.word	0x00012428
        /*0498*/ 	.short	0x010a
        /*049a*/ 	.byte	0x3f
	.zero		1


	//   ....[56]....
        /*049c*/ 	.word	0x00008d30
        /*04a0*/ 	.word	0x00000007
        /*04a4*/ 	.word	0x00012428
        /*04a8*/ 	.short	0x010a
        /*04aa*/ 	.byte	0x3f
	.zero		1


	//   ....[57]....
        /*04ac*/ 	.word	0x00009010
        /*04b0*/ 	.word	0x00000003
        /*04b4*/ 	.word	0x00012450
        /*04b8*/ 	.short	0x010a
        /*04ba*/ 	.byte	0x3f
	.zero		1


	//   ....[58]....
        /*04bc*/ 	.word	0x00009070
        /*04c0*/ 	.word	0x00000005
        /*04c4*/ 	.word	0x00012400
        /*04c8*/ 	.short	0x010a
        /*04ca*/ 	.byte	0x3f
	.zero		1


	//   ....[59]....
        /*04cc*/ 	.word	0x000090d0
        /*04d0*/ 	.word	0x00000000
        /*04d4*/ 	.word	0xfffffff8
        /*04d8*/ 	.short	0x010a
        /*04da*/ 	.byte	0x3f
	.zero		1


	//   ....[60]....
        /*04dc*/ 	.word	0x00009130
        /*04e0*/ 	.word	0x00000008
        /*04e4*/ 	.word	0x00012400
        /*04e8*/ 	.short	0x010a
        /*04ea*/ 	.byte	0x3f
	.zero		1


	//   ....[61]....
        /*04ec*/ 	.word	0x00009190
        /*04f0*/ 	.word	0x00000005
        /*04f4*/ 	.word	0x00012400
        /*04f8*/ 	.short	0x010a
        /*04fa*/ 	.byte	0x3f
	.zero		1


	//   ....[62]....
        /*04fc*/ 	.word	0x000091f0
        /*0500*/ 	.word	0x00000008
        /*0504*/ 	.word	0x00012400
        /*0508*/ 	.short	0x010a
        /*050a*/ 	.byte	0x3f
	.zero		1


	//   ....[63]....
        /*050c*/ 	.word	0x00009250
        /*0510*/ 	.word	0x00000005
        /*0514*/ 	.word	0x00012400
        /*0518*/ 	.short	0x010a
        /*051a*/ 	.byte	0x3f
	.zero		1


	//   ....[64]....
        /*051c*/ 	.word	0x000092b0
        /*0520*/ 	.word	0x00000009
        /*0524*/ 	.word	0x00012400
        /*0528*/ 	.short	0x010a
        /*052a*/ 	.byte	0x3f
	.zero		1


	//   ....[65]....
        /*052c*/ 	.word	0x00009310
        /*0530*/ 	.word	0x00000003
        /*0534*/ 	.word	0x00000008
        /*0538*/ 	.short	0x010a
        /*053a*/ 	.byte	0x3f
	.zero		1


	//   ....[66]....
        /*053c*/ 	.word	0x000093e0
        /*0540*/ 	.word	0x00000007
        /*0544*/ 	.word	0x00012460
        /*0548*/ 	.short	0x010a
        /*054a*/ 	.byte	0x3f
	.zero		1


	//   ....[67]....
        /*054c*/ 	.word	0x00009430
        /*0550*/ 	.word	0x00000007
        /*0554*/ 	.word	0x000124b0
        /*0558*/ 	.short	0x010a
        /*055a*/ 	.byte	0x3f
	.zero		1


	//   ....[68]....
        /*055c*/ 	.word	0x00009480
        /*0560*/ 	.word	0x00000004
        /*0564*/ 	.word	0x00012460
        /*0568*/ 	.short	0x010a
        /*056a*/ 	.byte	0x3f
	.zero		1


	//   ....[69]....
        /*056c*/ 	.word	0x00009550
        /*0570*/ 	.word	0x00000008
        /*0574*/ 	.word	0x00012428
        /*0578*/ 	.short	0x010a
        /*057a*/ 	.byte	0x3f
	.zero		1


	//   ....[70]....
        /*057c*/ 	.word	0x000095a0
        /*0580*/ 	.word	0x00000004
        /*0584*/ 	.word	0x000124b0
        /*0588*/ 	.short	0x010a
        /*058a*/ 	.byte	0x3f
	.zero		1


	//   ....[71]....
        /*058c*/ 	.word	0x000095f0
        /*0590*/ 	.word	0x00000007
        /*0594*/ 	.word	0x00012428
        /*0598*/ 	.short	0x010a
        /*059a*/ 	.byte	0x3f
	.zero		1


	//   ....[72]....
        /*059c*/ 	.word	0x00009640
        /*05a0*/ 	.word	0x00000007
        /*05a4*/ 	.word	0x00012428
        /*05a8*/ 	.short	0x010a
        /*05aa*/ 	.byte	0x3f
	.zero		1


	//   ....[73]....
        /*05ac*/ 	.word	0x00009690
        /*05b0*/ 	.word	0x00000007
        /*05b4*/ 	.word	0x00012428
        /*05b8*/ 	.short	0x010a
        /*05ba*/ 	.byte	0x3f
	.zero		1


	//----- nvinfo : EIATTR_NUM_MBARRIERS
	.align		4
.L_37:
        /*05bc*/ 	.byte	0x03, 0x38
        /*05be*/ 	.short	0x001b


	//----- nvinfo : EIATTR_EXIT_INSTR_OFFSETS
	.align		4
        /*05c0*/ 	.byte	0x04, 0x1c
        /*05c2*/ 	.short	(.L_39 - .L_38)


	//   ....[0]....
.L_38:
        /*05c4*/ 	.word	0x00000ae0


	//   ....[1]....
        /*05c8*/ 	.word	0x00000b50


	//   ....[2]....
        /*05cc*/ 	.word	0x00007840


	//   ....[3]....
        /*05d0*/ 	.word	0x000078a0


	//   ....[4]....
        /*05d4*/ 	.word	0x000078d0


	//   ....[5]....
        /*05d8*/ 	.word	0x00008170


	//   ....[6]....
        /*05dc*/ 	.word	0x000081a0


	//   ....[7]....
        /*05e0*/ 	.word	0x00008ff0


	//----- nvinfo : EIATTR_MAX_THREADS
	.align		4
.L_39:
        /*05e4*/ 	.byte	0x04, 0x05
        /*05e6*/ 	.short	(.L_41 - .L_40)
.L_40:
        /*05e8*/ 	.word	0x00000180
        /*05ec*/ 	.word	0x00000001
        /*05f0*/ 	.word	0x00000001


	//----- nvinfo : EIATTR_CRS_STACK_SIZE
	.align		4
.L_41:
        /*05f4*/ 	.byte	0x04, 0x1e
        /*05f6*/ 	.short	(.L_43 - .L_42)
.L_42:
        /*05f8*/ 	.word	0x00000000


	//----- nvinfo : EIATTR_CBANK_PARAM_SIZE
	.align		4
.L_43:
        /*05fc*/ 	.byte	0x03, 0x19
        /*05fe*/ 	.short	0x0870


	//----- nvinfo : EIATTR_PARAM_CBANK
	.align		4
        /*0600*/ 	.byte	0x04, 0x0a
        /*0602*/ 	.short	(.L_45 - .L_44)
	.align		4
.L_44:
        /*0604*/ 	.word	index@(.nv.constant0._ZN7cutlass13device_kernelINS_4fmha6kernel28FmhaKernelTmaWarpSpecializedINS1_10collective30FmhaMainloopTmaWarpSpecializedINS_10bfloat16_tEffN4cute5tupleIJNS7_1CILi128EEENS9_ILi64EEESB_EEENS8_IJiNS9_ILi1EEENS8_IJiiEEEEEESF_SF_NS4_14ResidualFusionEJNS2_6OptionILNS2_3TagE0ENS9_ILb1EEEEENSH_ILSI_2ESJ_EEEEENS4_15FmhaFwdEpilogueIS6_fNS8_IJSB_SB_SB_EEEEENS2_23PersistentTileSchedulerEJSK_SL_EEEEEvNT_6ParamsE)
        /*0608*/ 	.short	0x0210
        /*060a*/ 	.short	0x0870


	//----- nvinfo : EIATTR_SW_WAR
	.align		4
.L_45:
        /*060c*/ 	.byte	0x04, 0x36
        /*060e*/ 	.short	(.L_47 - .L_46)
.L_46:
        /*0610*/ 	.word	0x00000008
.L_47:


//--------------------- .nv.callgraph             --------------------------
	.section	.nv.callgraph,"",@"SHT_CUDA_CALLGRAPH"
	.align	4
	.sectionentsize	8
	.align		4
        /*0000*/ 	.word	0x00000000
	.align		4
        /*0004*/ 	.word	0xffffffff
	.align		4
        /*0008*/ 	.word	index@(_ZN7cutlass13device_kernelINS_4fmha6kernel28FmhaKernelTmaWarpSpecializedINS1_10collective30FmhaMainloopTmaWarpSpecializedINS_10bfloat16_tEffN4cute5tupleIJNS7_1CILi128EEENS9_ILi64EEESB_EEENS8_IJiNS9_ILi1EEENS8_IJiiEEEEEESF_SF_NS4_14ResidualFusionEJNS2_6OptionILNS2_3TagE0ENS9_ILb1EEEEENSH_ILSI_2ESJ_EEEEENS4_15FmhaFwdEpilogueIS6_fNS8_IJSB_SB_SB_EEEEENS2_23PersistentTileSchedulerEJSK_SL_EEEEEvNT_6ParamsE)
	.align		4
        /*000c*/ 	.word	index@(__assertfail)
	.align		4
        /*0010*/ 	.word	0x00000000
	.align		4
        /*0014*/ 	.word	0xfffffffe
	.align		4
        /*0018*/ 	.word	0x00000000
	.align		4
        /*001c*/ 	.word	0xfffffffd
	.align		4
        /*0020*/ 	.word	0x00000000
	.align		4
        /*0024*/ 	.word	0xfffffffc


//--------------------- .nv.constant4             --------------------------
	.section	.nv.constant4,"a",@progbits
	.align	8
	.align		8
.nv.constant4:
        /*0000*/ 	.dword	__assertfail
	.align		8
        /*0008*/ 	.dword	__unnamed_1
	.align		8
        /*0010*/ 	.dword	_ZN39_INTERNAL_13015e61_4_k_cu_21ee2029_40144cuda3std3__45__cpo5beginE
	.align		8
        /*0018*/ 	.dword	_ZN39_INTERNAL_13015e61_4_k_cu_21ee2029_40144cuda3std3__45__cpo3endE
	.align		8
        /*0020*/ 	.dword	_ZN39_INTERNAL_13015e61_4_k_cu_21ee2029_40144cuda3std3__45__cpo6cbeginE
	.align		8
        /*0028*/ 	.dword	_ZN39_INTERNAL_13015e61_4_k_cu_21ee2029_40144cuda3std3__45__cpo4cendE
	.align		8
        /*0030*/ 	.dword	_ZN39_INTERNAL_13015e61_4_k_cu_21ee2029_40144cuda3std3__441_GLOBAL__N__13015e61_4_k_cu_21ee2029_40146ignoreE
	.align		8
        /*0038*/ 	.dword	_ZN39_INTERNAL_13015e61_4_k_cu_21ee2029_40144cuda3std3__419piecewise_constructE
	.align		8
        /*0040*/ 	.dword	_ZN39_INTERNAL_13015e61_4_k_cu_21ee2029_40144cuda3std3__48in_placeE
	.align		8
        /*0048*/ 	.dword	_ZN39_INTERNAL_13015e61_4_k_cu_21ee2029_40144cuda3std6ranges3__45__cpo4swapE
	.align		8
        /*0050*/ 	.dword	_ZN39_INTERNAL_13015e61_4_k_cu_21ee2029_40144cuda3std6ranges3__45__cpo9iter_moveE
	.align		8
        /*0058*/ 	.dword	_ZN39_INTERNAL_13015e61_4_k_cu_21ee2029_40144cute7productE
	.align		8
        /*0060*/ 	.dword	_ZN39_INTERNAL_13015e61_4_k_cu_21ee2029_40144cute1_E
	.align		8
        /*0068*/ 	.dword	$str$24
	.align		8
        /*0070*/ 	.dword	$str$25


//--------------------- .text._ZN7cutlass13device_kernelINS_4fmha6kernel28FmhaKernelTmaWarpSpecializedINS1_10collective30FmhaMainloopTmaWarpSpecializedINS_10bfloat16_tEffN4cute5tupleIJNS7_1CILi128EEENS9_ILi64EEESB_EEENS8_IJiNS9_ILi1EEENS8_IJiiEEEEEESF_SF_NS4_14ResidualFusionEJNS2_6OptionILNS2_3TagE0ENS9_ILb1EEEEENSH_ILSI_2ESJ_EEEEENS4_15FmhaFwdEpilogueIS6_fNS8_IJSB_SB_SB_EEEEENS2_23PersistentTileSchedulerEJSK_SL_EEEEEvNT_6ParamsE --------------------------
	.section	.text._ZN7cutlass13device_kernelINS_4fmha6kernel28FmhaKernelTmaWarpSpecializedINS1_10collective30FmhaMainloopTmaWarpSpecializedINS_10bfloat16_tEffN4cute5tupleIJNS7_1CILi128EEENS9_ILi64EEESB_EEENS8_IJiNS9_ILi1EEENS8_IJiiEEEEEESF_SF_NS4_14ResidualFusionEJNS2_6OptionILNS2_3TagE0ENS9_ILb1EEEEENSH_ILSI_2ESJ_EEEEENS4_15FmhaFwdEpilogueIS6_fNS8_IJSB_SB_SB_EEEEENS2_23PersistentTileSchedulerEJSK_SL_EEEEEvNT_6ParamsE,"ax",@progbits
	.align	128
.text._ZN7cutlass13device_kernelINS_4fmha6kernel28FmhaKernelTmaWarpSpecializedINS1_10collective30FmhaMainloopTmaWarpSpecializedINS_10bfloat16_tEffN4cute5tupleIJNS7_1CILi128EEENS9_ILi64EEESB_EEENS8_IJiNS9_ILi1EEENS8_IJiiEEEEEESF_SF_NS4_14ResidualFusionEJNS2_6OptionILNS2_3TagE0ENS9_ILb1EEEEENSH_ILSI_2ESJ_EEEEENS4_15FmhaFwdEpilogueIS6_fNS8_IJSB_SB_SB_EEEEENS2_23PersistentTileSchedulerEJSK_SL_EEEEEvNT_6ParamsE:
        .type           _ZN7cutlass13device_kernelINS_4fmha6kernel28FmhaKernelTmaWarpSpecializedINS1_10collective30FmhaMainloopTmaWarpSpecializedINS_10bfloat16_tEffN4cute5tupleIJNS7_1CILi128EEENS9_ILi64EEESB_EEENS8_IJiNS9_ILi1EEENS8_IJiiEEEEEESF_SF_NS4_14ResidualFusionEJNS2_6OptionILNS2_3TagE0ENS9_ILb1EEEEENSH_ILSI_2ESJ_EEEEENS4_15FmhaFwdEpilogueIS6_fNS8_IJSB_SB_SB_EEEEENS2_23PersistentTileSchedulerEJSK_SL_EEEEEvNT_6ParamsE,@function
        .size           _ZN7cutlass13device_kernelINS_4fmha6kernel28FmhaKernelTmaWarpSpecializedINS1_10collective30FmhaMainloopTmaWarpSpecializedINS_10bfloat16_tEffN4cute5tupleIJNS7_1CILi128EEENS9_ILi64EEESB_EEENS8_IJiNS9_ILi1EEENS8_IJiiEEEEEESF_SF_NS4_14ResidualFusionEJNS2_6OptionILNS2_3TagE0ENS9_ILb1EEEEENSH_ILSI_2ESJ_EEEEENS4_15FmhaFwdEpilogueIS6_fNS8_IJSB_SB_SB_EEEEENS2_23PersistentTileSchedulerEJSK_SL_EEEEEvNT_6ParamsE,(.L_x_145 - _ZN7cutlass13device_kernelINS_4fmha6kernel28FmhaKernelTmaWarpSpecializedINS1_10collective30FmhaMainloopTmaWarpSpecializedINS_10bfloat16_tEffN4cute5tupleIJNS7_1CILi128EEENS9_ILi64EEESB_EEENS8_IJiNS9_ILi1EEENS8_IJiiEEEEEESF_SF_NS4_14ResidualFusionEJNS2_6OptionILNS2_3TagE0ENS9_ILb1EEEEENSH_ILSI_2ESJ_EEEEENS4_15FmhaFwdEpilogueIS6_fNS8_IJSB_SB_SB_EEEEENS2_23PersistentTileSchedulerEJSK_SL_EEEEEvNT_6ParamsE)
        .other          _ZN7cutlass13device_kernelINS_4fmha6kernel28FmhaKernelTmaWarpSpecializedINS1_10collective30FmhaMainloopTmaWarpSpecializedINS_10bfloat16_tEffN4cute5tupleIJNS7_1CILi128EEENS9_ILi64EEESB_EEENS8_IJiNS9_ILi1EEENS8_IJiiEEEEEESF_SF_NS4_14ResidualFusionEJNS2_6OptionILNS2_3TagE0ENS9_ILb1EEEEENSH_ILSI_2ESJ_EEEEENS4_15FmhaFwdEpilogueIS6_fNS8_IJSB_SB_SB_EEEEENS2_23PersistentTileSchedulerEJSK_SL_EEEEEvNT_6ParamsE,@"STO_CUDA_ENTRY STV_DEFAULT"
_ZN7cutlass13device_kernelINS_4fmha6kernel28FmhaKernelTmaWarpSpecializedINS1_10collective30FmhaMainloopTmaWarpSpecializedINS_10bfloat16_tEffN4cute5tupleIJNS7_1CILi128EEENS9_ILi64EEESB_EEENS8_IJiNS9_ILi1EEENS8_IJiiEEEEEESF_SF_NS4_14ResidualFusionEJNS2_6OptionILNS2_3TagE0ENS9_ILb1EEEEENSH_ILSI_2ESJ_EEEEENS4_15FmhaFwdEpilogueIS6_fNS8_IJSB_SB_SB_EEEEENS2_23PersistentTileSchedulerEJSK_SL_EEEEEvNT_6ParamsE:
[----:B------:R-:W1:Y:S01]  /*0000*/  LDC R1, c[0x0][0x28] ;  /* 0x00000a00ff017b82 */ /* 0x000e620000000800 */
[----:B------:R-:W2:Y:S07]  /*0010*/  S2R R2, SR_TID.X ;  /* 0x0000000000027919 */ /* 0x000eae0000002100 */
[----:B------:R-:W3:Y:S01]  /*0020*/  S2UR UR6, SR_CTAID.X ;  /* 0x00000000000679c3 */ /* 0x000ee20000002500 */
[----:B------:R-:W-:Y:S01]  /*0030*/  ELECT P1, URZ, PT ;  /* 0x00000000003f782f */ /* 0x000fe20003820000 */
[----:B------:R-:W-:Y:S01]  /*0040*/  BSSY B0, `(.L_x_0) ;  /* 0x0000018000007945 */ /* 0x000fe20003800000 */
[----:B---3--:R-:W-:Y:S01]  /*0050*/  IMAD.U32 R17, RZ, RZ, UR6 ;  /* 0x00000006ff117e24 */ /* 0x008fe2000f8e00ff */
[----:B--2---:R-:W-:-:S05]  /*0060*/  SHF.R.U32.HI R0, RZ, 0x5, R2 ;  /* 0x00000005ff007819 */ /* 0x004fca0000011602 */
[----:B------:R-:W2:Y:S02]  /*0070*/  SHFL.IDX PT, R3, R0, RZ, 0x1f ;  /* 0x00001fff00037589 */ /* 0x000ea400000e0000 */
[----:B--2---:R-:W-:Y:S02]  /*0080*/  R2UR UR4, R3 ;  /* 0x00000000030472ca */ /* 0x004fe400000e0000 */
[----:B------:R-:W-:-:S06]  /*0090*/  SHF.R.U32.HI R3, RZ, 0x7, R2 ;  /* 0x00000007ff037819 */ /* 0x000fcc0000011602 */
[----:B------:R-:W2:Y:S05]  /*00a0*/  SHFL.IDX PT, R3, R3, RZ, 0x1f ;  /* 0x00001fff03037589 */ /* 0x000eaa00000e0000 */
[----:B------:R-:W-:Y:S02]  /*00b0*/  USHF.R.S32.HI UR5, URZ, 0x1f, UR4 ;  /* 0x0000001f3f057899 */ /* 0x000fe40008011404 */
[----:B------:R-:W-:Y:S02]  /*00c0*/  ISETP.EQ.AND P2, PT, RZ, UR4, P1 ;  /* 0x00000004ff007c0c */ /* 0x000fe40008f42270 */
[----:B------:R-:W-:-:S04]  /*00d0*/  ULEA.HI UR5, UR5, UR4, URZ, 0x2 ;  /* 0x0000000405057291 */ /* 0x000fc8000f8f103f */
[----:B------:R-:W-:-:S04]  /*00e0*/  ULOP3.LUT UR5, UR5, 0xfffffffc, URZ, 0xc0, !UPT ;  /* 0xfffffffc05057892 */ /* 0x000fc8000f8ec03f */
[----:B------:R-:W-:-:S03]  /*00f0*/  UIADD3 UR5, UR4, -UR5, URZ ;  /* 0x8000000504057290 */ /* 0x000fc6000fffe03f */
[----:B-1----:R-:W-:Y:S09]  /*0100*/  @!P2 BRA `(.L_x_1) ;  /* 0x00000000002ca947 */ /* 0x002ff20003800000 */
[----:B------:R-:W-:Y:S02]  /*0110*/  ULDC.64 UR6, c[0x0][0x198] ;  /* 0x0000660000067ab9 */ /* 0x000fe40000000a00 */
[----:B------:R-:W-:Y:S02]  /*0120*/  UIADD3 UR8, UP0, UR6, 0xf0, URZ ;  /* 0x000000f006087890 */ /* 0x000fe4000ff1e03f */
[----:B------:R-:W-:Y:S02]  /*0130*/  UIADD3 UR10, UP1, UR6, 0x1f0, URZ ;  /* 0x000001f0060a7890 */ /* 0x000fe4000ff3e03f */
[----:B------:R-:W-:Y:S02]  /*0140*/  UIADD3 UR6, UP2, UR6, 0x2f0, URZ ;  /* 0x000002f006067890 */ /* 0x000fe4000ff5e03f */
[----:B------:R-:W-:Y:S02]  /*0150*/  UIADD3.X UR9, URZ, UR7, URZ, UP0, !UPT ;  /* 0x000000073f097290 */ /* 0x000fe400087fe43f */
[----:B------:R-:W-:-:S02]  /*0160*/  UIADD3.X UR11, URZ, UR7, URZ, UP1, !UPT ;  /* 0x000000073f0b7290 */ /* 0x000fc40008ffe43f */
[----:B------:R-:W-:-:S05]  /*0170*/  UIADD3.X UR7, URZ, UR7, URZ, UP2, !UPT ;  /* 0x000000073f077290 */ /* 0x000fca00097fe43f */
[----:B------:R1:W-:Y:S02]  /*0180*/  UTMACCTL.PF [UR8] ;  /* 0x00000000080079b9 */ /* 0x0003e40008040000 */
[----:B------:R1:W-:Y:S02]  /*0190*/  UTMACCTL.PF [UR10] ;  /* 0x000000000a0079b9 */ /* 0x0003e40008040000 */
[----:B------:R1:W-:Y:S02]  /*01a0*/  UTMACCTL.PF [UR6] ;  /* 0x00000000060079b9 */ /* 0x0003e40008040000 */
[----:B-1----:R-:W-:Y:S01]  /*01b0*/  NOP ;  /* 0x0000000000007918 */ /* 0x002fe20000000000 */
.L_x_1:
[----:B------:R-:W-:Y:S05]  /*01c0*/  BSYNC B0 ;  /* 0x0000000000007941 */ /* 0x000fea0003800000 */
.L_x_0:
[----:B------:R-:W1:Y:S01]  /*01d0*/  SHFL.IDX PT, R4, R0, RZ, 0x1f ;  /* 0x00001fff00047589 */ /* 0x000e6200000e0000 */
[----:B--2---:R-:W-:Y:S01]  /*01e0*/  R2UR UR53, R3 ;  /* 0x00000000033572ca */ /* 0x004fe200000e0000 */
[----:B------:R-:W-:Y:S02]  /*01f0*/  UISETP.NE.AND UP0, UPT, UR5, 0x1, UPT ;  /* 0x000000010500788c */ /* 0x000fe4000bf05270 */
[----:B------:R-:W-:-:S10]  /*0200*/  UISETP.NE.AND UP1, UPT, UR5, 0x2, UPT ;  /* 0x000000020500788c */ /* 0x000fd4000bf25270 */
[----:B------:R-:W-:Y:S02]  /*0210*/  UIADD3 UR10, UR53, -0x1, URZ ;  /* 0xffffffff350a7890 */ /* 0x000fe4000fffe03f */
[----:B------:R-:W-:Y:S02]  /*0220*/  UISETP.EQ.AND UP2, UPT, UR53, URZ, !UP0 ;  /* 0x0000003f3500728c */ /* 0x000fe4000c742270 */
[----:B------:R-:W-:Y:S02]  /*0230*/  UISETP.EQ.AND UP3, UPT, UR53, URZ, !UP1 ;  /* 0x0000003f3500728c */ /* 0x000fe4000cf62270 */
[----:B------:R-:W-:Y:S02]  /*0240*/  UISETP.GE.U32.AND UP4, UPT, UR10, 0x4, UPT ;  /* 0x000000040a00788c */ /* 0x000fe4000bf86070 */
[----:B------:R-:W-:Y:S01]  /*0250*/  USEL UR52, URZ, 0x1, !UP2 ;  /* 0x000000013f347887 */ /* 0x000fe2000d000000 */
[----:B-1----:R-:W-:Y:S01]  /*0260*/  ISETP.NE.AND P0, PT, R4, RZ, PT ;  /* 0x000000ff0400720c */ /* 0x002fe20003f05270 */
[----:B------:R-:W-:Y:S01]  /*0270*/  USEL UR51, URZ, 0x1, !UP3 ;  /* 0x000000013f337887 */ /* 0x000fe2000d800000 */
[----:B------:R-:W-:Y:S01]  /*0280*/  IMAD.U32 R4, RZ, RZ, UR5 ;  /* 0x00000005ff047e24 */ /* 0x000fe2000f8e00ff */
[----:B------:R-:W-:-:S02]  /*0290*/  USEL UR52, UR52, 0x2, UP4 ;  /* 0x0000000234347887 */ /* 0x000fc4000a000000 */
[----:B------:R-:W-:-:S08]  /*02a0*/  USEL UR51, UR51, 0x2, UP4 ;  /* 0x0000000233337887 */ /* 0x000fd0000a000000 */
[----:B------:R-:W-:Y:S05]  /*02b0*/  @P0 BRA `(.L_x_2) ;  /* 0x0000000000480947 */ /* 0x000fea0003800000 */
[----:B------:R-:W1:Y:S01]  /*02c0*/  S2UR UR8, SR_CgaCtaId ;  /* 0x00000000000879c3 */ /* 0x000e620000008800 */
[----:B------:R-:W-:Y:S01]  /*02d0*/  UMOV UR4, 0x400 ;  /* 0x0000040000047882 */ /* 0x000fe20000000000 */
[----:B------:R-:W-:Y:S01]  /*02e0*/  UMOV UR5, 0x1 ;  /* 0x0000000100057882 */ /* 0x000fe20000000000 */
[----:B------:R-:W-:Y:S01]  /*02f0*/  UMOV UR6, 0x80 ;  /* 0x0000008000067882 */ /* 0x000fe20000000000 */
[----:B------:R-:W-:Y:S01]  /*0300*/  ELECT P0, URZ, PT ;  /* 0x00000000003f782f */ /* 0x000fe20003800000 */
[----:B------:R-:W-:-:S04]  /*0310*/  UIADD3 UR6, -UR6, 0x100000, URZ ;  /* 0x0010000006067890 */ /* 0x000fc8000fffe13f */
[----:B------:R-:W-:Y:S02]  /*0320*/  USHF.L.U32 UR7, UR6, 0xb, URZ ;  /* 0x0000000b06077899 */ /* 0x000fe4000800063f */
[----:B------:R-:W-:Y:S02]  /*0330*/  USHF.L.U32 UR6, UR6, 0x1, URZ ;  /* 0x0000000106067899 */ /* 0x000fe4000800063f */
[----:B-1----:R-:W-:Y:S02]  /*0340*/  ULEA UR8, UR8, UR4, 0x18 ;  /* 0x0000000408087291 */ /* 0x002fe4000f8ec03f */
[----:B------:R-:W-:-:S04]  /*0350*/  UIADD3 UR4, -UR5, 0x100000, URZ ;  /* 0x0010000005047890 */ /* 0x000fc8000fffe13f */
[----:B------:R-:W-:Y:S02]  /*0360*/  USHF.L.U32 UR5, UR4, 0xb, URZ ;  /* 0x0000000b04057899 */ /* 0x000fe4000800063f */
[----:B------:R-:W-:Y:S01]  /*0370*/  USHF.L.U32 UR4, UR4, 0x1, URZ ;  /* 0x0000000104047899 */ /* 0x000fe2000800063f */
[----:B------:R-:W1:Y:S11]  /*0380*/  FENCE.VIEW.ASYNC.S ;  /* 0x00000000000073c6 */ /* 0x000e760000000000 */
[----:B-1----:R1:W2:Y:S01]  /*0390*/  SYNCS.EXCH.64 URZ, [UR8+0x12450], UR4 ;  /* 0x01245004083f75b2 */ /* 0x0022a20008000100 */
[----:B------:R1:W3:Y:S01]  /*03a0*/  SYNCS.EXCH.64 URZ, [UR8+0x12460], UR6 ;  /* 0x01246006083f75b2 */ /* 0x0002e20008000100 */
[----:B------:R1:W4:Y:S01]  /*03b0*/  SYNCS.EXCH.64 URZ, [UR8+0x12458], UR4 ;  /* 0x01245804083f75b2 */ /* 0x0003220008000100 */
[----:B------:R1:W1:Y:S01]  /*03c0*/  SYNCS.EXCH.64 URZ, [UR8+0x12468], UR6 ;  /* 0x01246806083f75b2 */ /* 0x0002620008000100 */
[----:B------:R-:W-:Y:S01]  /*03d0*/  NOP ;  /* 0x0000000000007918 */ /* 0x000fe20000000000 */
.L_x_2:
[----:B------:R-:W5:Y:S01]  /*03e0*/  SHFL.IDX PT, R3, R0, RZ, 0x1f ;  /* 0x00001fff00037589 */ /* 0x000f6200000e0000 */
[----:B------:R-:W-:Y:S01]  /*03f0*/  NOP ;  /* 0x0000000000007918 */ /* 0x000fe20000000000 */
[----:B-----5:R-:W-:-:S13]  /*0400*/  ISETP.NE.AND P0, PT, R3, RZ, PT ;  /* 0x000000ff0300720c */ /* 0x020fda0003f05270 */
[----:B------:R-:W-:Y:S05]  /*0410*/  @P0 BRA `(.L_x_3) ;  /* 0x0000000000600947 */ /* 0x000fea0003800000 */
[----:B-1----:R-:W1:Y:S01]  /*0420*/  S2UR UR5, SR_CgaCtaId ;  /* 0x00000000000579c3 */ /* 0x002e620000008800 */
[----:B------:R-:W-:Y:S01]  /*0430*/  UMOV UR4, 0x400 ;  /* 0x0000040000047882 */ /* 0x000fe20000000000 */
[----:B------:R-:W-:Y:S01]  /*0440*/  UMOV UR6, 0x1 ;  /* 0x0000000100067882 */ /* 0x000fe20000000000 */
[----:B------:R-:W-:Y:S01]  /*0450*/  UMOV UR9, 0x100 ;  /* 0x0000010000097882 */ /* 0x000fe20000000000 */
[----:B------:R-:W-:-:S04]  /*0460*/  UIADD3 UR6, -UR6, 0x100000, URZ ;  /* 0x0010000006067890 */ /* 0x000fc8000fffe13f */
[----:B------:R-:W-:Y:S02]  /*0470*/  USHF.L.U32 UR7, UR6, 0xb, URZ ;  /* 0x0000000b06077899 */ /* 0x000fe4000800063f */
[----:B------:R-:W-:Y:S01]  /*0480*/  USHF.L.U32 UR6, UR6, 0x1, URZ ;  /* 0x0000000106067899 */ /* 0x000fe2000800063f */
[----:B------:R-:W-:Y:S01]  /*0490*/  ELECT P0, URZ, PT ;  /* 0x00000000003f782f */ /* 0x000fe20003800000 */
[----:B-1----:R-:W-:Y:S02]  /*04a0*/  ULEA UR8, UR5, UR4, 0x18 ;  /* 0x0000000405087291 */ /* 0x002fe4000f8ec03f */
[----:B------:R-:W-:-:S04]  /*04b0*/  UIADD3 UR4, -UR9, 0x100000, URZ ;  /* 0x0010000009047890 */ /* 0x000fc8000fffe13f */
[----:B------:R-:W-:Y:S02]  /*04c0*/  USHF.L.U32 UR5, UR4, 0xb, URZ ;  /* 0x0000000b04057899 */ /* 0x000fe4000800063f */
[----:B------:R-:W-:Y:S01]  /*04d0*/  USHF.L.U32 UR4, UR4, 0x1, URZ ;  /* 0x0000000104047899 */ /* 0x000fe2000800063f */
[----:B------:R-:W1:Y:S03]  /*04e0*/  FENCE.VIEW.ASYNC.S ;  /* 0x00000000000073c6 */ /* 0x000e660000000000 */
[----:B-1----:R1:W1:Y:S08]  /*04f0*/  SYNCS.EXCH.64 URZ, [UR8+0x12400], UR6 ;  /* 0x01240006083f75b2 */ /* 0x0022700008000100 */
[----:B------:R1:W1:Y:S01]  /*0500*/  SYNCS.EXCH.64 URZ, [UR8+0x12428], UR4 ;  /* 0x01242804083f75b2 */ /* 0x0002620008000100 */
        /* <DEDUP_REMOVED lines=8> */
[----:B------:R-:W-:Y:S01]  /*0590*/  NOP ;  /* 0x0000000000007918 */ /* 0x000fe20000000000 */
.L_x_3:
        /* <DEDUP_REMOVED lines=21> */
[----:B------:R-:W-:Y:S01]  /*06f0*/  NOP ;  /* 0x0000000000007918 */ /* 0x000fe20000000000 */
.L_x_4:
[----:B------:R-:W5:Y:S01]  /*0700*/  SHFL.IDX PT, R3, R0, RZ, 0x1f ;  /* 0x00001fff00037589 */ /* 0x000f6200000e0000 */
[----:B------:R-:W-:Y:S01]  /*0710*/  ELECT P0, URZ, PT ;  /* 0x00000000003f782f */ /* 0x000fe20003800000 */
[----:B------:R-:W-:Y:S01]  /*0720*/  NOP ;  /* 0x0000000000007918 */ /* 0x000fe20000000000 */
[----:B-1----:R-:W-:Y:S02]  /*0730*/  UMOV UR4, 0x80 ;  /* 0x0000008000047882 */ /* 0x002fe40000000000 */
[C---:B-----5:R-:W-:Y:S02]  /*0740*/  ISETP.NE.OR P0, PT, R3.reuse, RZ, !P0 ;  /* 0x000000ff0300720c */ /* 0x060fe40004705670 */
[----:B------:R-:W-:-:S11]  /*0750*/  ISETP.NE.AND P3, PT, R3, RZ, PT ;  /* 0x000000ff0300720c */ /* 0x000fd60003f65270 */
[----:B------:R-:W-:Y:S01]  /*0760*/  VOTEU.ALL UP2, P0 ;  /* 0x00000000003f7886 */ /* 0x000fe20000040000 */
[----:B------:R-:W-:Y:S01]  /*0770*/  VOTEU.ALL UP3, P0 ;  /* 0x00000000003f7886 */ /* 0x000fe20000060000 */
[----:B------:R-:W-:Y:S01]  /*0780*/  VOTEU.ALL UP4, P0 ;  /* 0x00000000003f7886 */ /* 0x000fe20000080000 */
[----:B------:R-:W-:Y:S02]  /*0790*/  VOTEU.ALL UP5, P0 ;  /* 0x00000000003f7886 */ /* 0x000fe400000a0000 */
[----:B------:R-:W1:Y:S01]  /*07a0*/  @!UP2 S2UR UR7, SR_CgaCtaId ;  /* 0x000000000007a9c3 */ /* 0x000e620000008800 */
[----:B------:R-:W-:Y:S01]  /*07b0*/  @!UP2 UMOV UR6, 0x400 ;  /* 0x000004000006a882 */ /* 0x000fe20000000000 */
[----:B------:R-:W-:-:S04]  /*07c0*/  @!UP2 UIADD3 UR4, -UR4, 0x100000, URZ ;  /* 0x001000000404a890 */ /* 0x000fc8000fffe13f */
[----:B------:R-:W-:Y:S02]  /*07d0*/  @!UP2 USHF.L.U32 UR5, UR4, 0xb, URZ ;  /* 0x0000000b0405a899 */ /* 0x000fe4000800063f */
[----:B------:R-:W-:Y:S02]  /*07e0*/  @!UP2 USHF.L.U32 UR4, UR4, 0x1, URZ ;  /* 0x000000010404a899 */ /* 0x000fe4000800063f */
[----:B-1----:R-:W-:Y:S01]  /*07f0*/  @!UP2 ULEA UR6, UR7, UR6, 0x18 ;  /* 0x000000060706a291 */ /* 0x002fe2000f8ec03f */
[----:B------:R-:W-:Y:S01]  /*0800*/  VOTEU.ALL UP2, P0 ;  /* 0x00000000003f7886 */ /* 0x000fe20000040000 */
[----:B------:R-:W1:Y:S10]  /*0810*/  FENCE.VIEW.ASYNC.S ;  /* 0x00000000000073c6 */ /* 0x000e740000000000 */
[----:B-1----:R1:W1:Y:S01]  /*0820*/  @!UP2 SYNCS.EXCH.64 URZ, [UR6+0x12490], UR4 ;  /* 0x01249004063fa5b2 */ /* 0x0022620008000100 */
[----:B------:R1:W1:Y:S01]  /*0830*/  @!UP3 SYNCS.EXCH.64 URZ, [UR6+0x12498], UR4 ;  /* 0x01249804063fb5b2 */ /* 0x0002620008000100 */
[----:B------:R1:W1:Y:S01]  /*0840*/  @!UP4 SYNCS.EXCH.64 URZ, [UR6+0x124a0], UR4 ;  /* 0x0124a004063fc5b2 */ /* 0x0002620008000100 */
[----:B------:R1:W1:Y:S01]  /*0850*/  @!UP5 SYNCS.EXCH.64 URZ, [UR6+0x124a8], UR4 ;  /* 0x0124a804063fd5b2 */ /* 0x0002620008000100 */
[----:B------:R-:W-:Y:S01]  /*0860*/  NOP ;  /* 0x0000000000007918 */ /* 0x000fe20000000000 */
[----:B------:R-:W-:Y:S05]  /*0870*/  @P3 BRA `(.L_x_5) ;  /* 0x0000000000483947 */ /* 0x000fea0003800000 */
[----:B-1----:R-:W1:Y:S01]  /*0880*/  S2UR UR5, SR_CgaCtaId ;  /* 0x00000000000579c3 */ /* 0x002e620000008800 */
[----:B------:R-:W-:Y:S01]  /*0890*/  UMOV UR4, 0x400 ;  /* 0x0000040000047882 */ /* 0x000fe20000000000 */
[----:B------:R-:W-:Y:S01]  /*08a0*/  UMOV UR6, 0x20 ;  /* 0x0000002000067882 */ /* 0x000fe20000000000 */
[----:B------:R-:W-:Y:S01]  /*08b0*/  UMOV UR7, 0x80 ;  /* 0x0000008000077882 */ /* 0x000fe20000000000 */
[----:B------:R-:W-:Y:S01]  /*08c0*/  ELECT P0, URZ, PT ;  /* 0x00000000003f782f */ /* 0x000fe20003800000 */
[----:B-1----:R-:W-:Y:S02]  /*08d0*/  ULEA UR8, UR5, UR4, 0x18 ;  /* 0x0000000405087291 */ /* 0x002fe4000f8ec03f */
[----:B------:R-:W-:-:S04]  /*08e0*/  UIADD3 UR4, -UR6, 0x100000, URZ ;  /* 0x0010000006047890 */ /* 0x000fc8000fffe13f */
[----:B------:R-:W-:Y:S02]  /*08f0*/  USHF.L.U32 UR5, UR4, 0xb, URZ ;  /* 0x0000000b04057899 */ /* 0x000fe4000800063f */
[----:B------:R-:W-:Y:S02]  /*0900*/  USHF.L.U32 UR4, UR4, 0x1, URZ ;  /* 0x0000000104047899 */ /* 0x000fe4000800063f */
        /* <DEDUP_REMOVED lines=9> */
.L_x_5:
[----:B------:R-:W-:Y:S01]  /*09a0*/  VOTEU.ANY UP2, P2 ;  /* 0x00000000003f7886 */ /* 0x000fe20001040100 */
[----:B-1----:R-:W-:Y:S01]  /*09b0*/  UMOV UR4, 0x40 ;  /* 0x0000004000047882 */ /* 0x002fe20000000000 */
[----:B------:R-:W-:Y:S01]  /*09c0*/  ISETP.NE.AND P3, PT, RZ, UR53, PT ;  /* 0x00000035ff007c0c */ /* 0x000fe2000bf65270 */
[----:B------:R-:W-:Y:S01]  /*09d0*/  NOP ;  /* 0x0000000000007918 */ /* 0x000fe20000000000 */
[----:B------:R-:W-:Y:S01]  /*09e0*/  ISETP.EQ.AND P0, PT, R4, 0x2, P1 ;  /* 0x000000020400780c */ /* 0x000fe20000f02270 */
[----:B------:R-:W1:Y:S01]  /*09f0*/  @UP2 S2UR UR7, SR_CgaCtaId ;  /* 0x00000000000729c3 */ /* 0x000e620000008800 */
[----:B------:R-:W-:Y:S01]  /*0a00*/  @UP2 UMOV UR6, 0x400 ;  /* 0x0000040000062882 */ /* 0x000fe20000000000 */
[----:B------:R-:W-:-:S04]  /*0a10*/  @UP2 UIADD3 UR4, -UR4, 0x100000, URZ ;  /* 0x0010000004042890 */ /* 0x000fc8000fffe13f */
[----:B------:R-:W-:Y:S02]  /*0a20*/  @UP2 USHF.L.U32 UR5, UR4, 0xb, URZ ;  /* 0x0000000b04052899 */ /* 0x000fe4000800063f */
[----:B------:R-:W-:Y:S02]  /*0a30*/  @UP2 USHF.L.U32 UR4, UR4, 0x1, URZ ;  /* 0x0000000104042899 */ /* 0x000fe4000800063f */
[----:B-1----:R-:W-:Y:S01]  /*0a40*/  @UP2 ULEA UR6, UR7, UR6, 0x18 ;  /* 0x0000000607062291 */ /* 0x002fe2000f8ec03f */
[----:B------:R-:W-:Y:S01]  /*0a50*/  VOTEU.ANY UP2, P2 ;  /* 0x00000000003f7886 */ /* 0x000fe20001040100 */
[----:B------:R-:W-:Y:S01]  /*0a60*/  ISETP.EQ.AND P2, PT, R4, 0x1, P1 ;  /* 0x000000010400780c */ /* 0x000fe20000f42270 */
[----:B------:R-:W1:Y:S09]  /*0a70*/  FENCE.VIEW.ASYNC.S ;  /* 0x00000000000073c6 */ /* 0x000e720000000000 */
[----:B-1----:R1:W2:Y:S01]  /*0a80*/  @UP2 SYNCS.EXCH.64 URZ, [UR6+0x124b0], UR4 ;  /* 0x0124b004063f25b2 */ /* 0x0022a20008000100 */
[----:B------:R-:W-:Y:S01]  /*0a90*/  NOP ;  /* 0x0000000000007918 */ /* 0x000fe20000000000 */
[----:B--234-:R-:W-:Y:S06]  /*0aa0*/  BAR.SYNC.DEFER_BLOCKING 0x0 ;  /* 0x0000000000007b1d */ /* 0x01cfec0000010000 */
[----:B------:R-:W-:Y:S05]  /*0ab0*/  @!P3 BRA `(.L_x_6) ;  /* 0x0000006c0064b947 */ /* 0x000fea0003800000 */
[----:B------:R-:W-:-:S06]  /*0ac0*/  UISETP.GT.U32.AND UP0, UPT, UR10, 0x3, UPT ;  /* 0x000000030a00788c */ /* 0x000fcc000bf04070 */
[----:B------:R-:W-:-:S13]  /*0ad0*/  PLOP3.LUT P0, PT, PT, PT, UP0, 0x80, 0x0 ;  /* 0x000000000000781c */ /* 0x000fda0003f0f008 */
[----:B-1----:R-:W-:Y:S05]  /*0ae0*/  @P0 EXIT ;  /* 0x000000000000094d */ /* 0x002fea0003800000 */
.L_x_7:
[----:B------:R-:W-:-:S08]  /*0af0*/  NOP ;  /* 0x0000000000007918 */ /* 0x000fd00000000000 */
[----:B------:R-:W1:Y:S02]  /*0b00*/  USETMAXREG.TRY_ALLOC.CTAPOOL UP0, 0xf0 ;  /* 0x000000f0000079c8 */ /* 0x000e640008000600 */
[----:B-1----:R-:W-:-:S13]  /*0b10*/  PLOP3.LUT P0, PT, PT, PT, UP0, 0x80, 0x0 ;  /* 0x000000000000781c */ /* 0x002fda0003f0f008 */
[----:B------:R-:W-:Y:S05]  /*0b20*/  @!P0 BRA `(.L_x_7) ;  /* 0xfffffffc00f08947 */ /* 0x000fea000383ffff */
[----:B------:R-:W-:Y:S02]  /*0b30*/  ULDC UR4, c[0x0][0xa00] ;  /* 0x0002800000047ab9 */ /* 0x000fe40000000800 */
[----:B------:R-:W-:-:S13]  /*0b40*/  ISETP.GE.AND P0, PT, R17, UR4, PT ;  /* 0x0000000411007c0c */ /* 0x000fda000bf06270 */
[----:B------:R-:W-:Y:S05]  /*0b50*/  @P0 EXIT ;  /* 0x000000000000094d */ /* 0x000fea0003800000 */
[----:B------:R-:W1:Y:S01]  /*0b60*/  S2UR UR4, SR_CgaCtaId ;  /* 0x00000000000479c3 */ /* 0x000e620000008800 */
[----:B------:R-:W-:Y:S01]  /*0b70*/  SHF.R.S32.HI R3, RZ, 0x1f, R2 ;  /* 0x0000001fff037819 */ /* 0x000fe20000011402 */
[----:B------:R-:W-:Y:S01]  /*0b80*/  UMOV UR49, 0x400 ;  /* 0x0000040000317882 */ /* 0x000fe20000000000 */
[----:B------:R-:W-:Y:S01]  /*0b90*/  UISETP.NE.AND UP0, UPT, UR53, 0x1, UPT ;  /* 0x000000013500788c */ /* 0x000fe2000bf05270 */
[----:B------:R-:W-:Y:S01]  /*0ba0*/  IMAD.MOV.U32 R18, RZ, RZ, RZ ;  /* 0x000000ffff127224 */ /* 0x000fe200078e00ff */
[----:B------:R-:W-:Y:S01]  /*0bb0*/  LEA.HI R3, R3, R2, RZ, 0x7 ;  /* 0x0000000203037211 */ /* 0x000fe200078f38ff */
[----:B------:R-:W-:Y:S02]  /*0bc0*/  ULOP3.LUT UR50, UR52, 0x1, URZ, 0xfc, !UPT ;  /* 0x0000000134327892 */ /* 0x000fe4000f8efc3f */
[----:B------:R-:W-:Y:S01]  /*0bd0*/  UP2UR UR5, UPR, URZ, 0x1 ;  /* 0x000000013f057883 */ /* 0x000fe20008000000 */
[----:B------:R-:W-:Y:S01]  /*0be0*/  LOP3.LUT R3, R3, 0xffffff80, RZ, 0xc0, !PT ;  /* 0xffffff8003037812 */ /* 0x000fe200078ec0ff */
[----:B------:R-:W-:Y:S01]  /*0bf0*/  USEL UR6, URZ, 0x1, UP0 ;  /* 0x000000013f067887 */ /* 0x000fe20008000000 */
[----:B------:R-:W-:Y:S01]  /*0c00*/  ULDC.64 UR54, c[0x0][0x198] ;  /* 0x0000660000367ab9 */ /* 0x000fe20000000a00 */
[----:B------:R-:W-:-:S02]  /*0c10*/  UMOV UR38, URZ ;  /* 0x0000003f00267c82 */ /* 0x000fc40008000000 */
[----:B------:R-:W-:Y:S01]  /*0c20*/  IMAD.IADD R3, R2, 0x1, -R3 ;  /* 0x0000000102037824 */ /* 0x000fe200078e0a03 */
[----:B------:R-:W-:Y:S01]  /*0c30*/  UMOV UR37, URZ ;  /* 0x0000003f00257c82 */ /* 0x000fe20008000000 */
[----:B------:R-:W-:Y:S01]  /*0c40*/  IMAD.U32 R22, RZ, RZ, UR6 ;  /* 0x00000006ff167e24 */ /* 0x000fe2000f8e00ff */
[----:B------:R-:W-:Y:S01]  /*0c50*/  UMOV UR36, URZ ;  /* 0x0000003f00247c82 */ /* 0x000fe20008000000 */
[----:B------:R-:W-:Y:S01]  /*0c60*/  ULDC.64 UR56, c[0x0][0x208] ;  /* 0x0000820000387ab9 */ /* 0x000fe20000000a00 */
[----:B------:R-:W-:-:S04]  /*0c70*/  SHF.R.S32.HI R0, RZ, 0x1f, R3 ;  /* 0x0000001fff007819 */ /* 0x000fc80000011403 */
[----:B------:R-:W-:Y:S01]  /*0c80*/  LEA.HI R0, R0, R3, RZ, 0x2 ;  /* 0x0000000300007211 */ /* 0x000fe200078f10ff */
[----:B-1----:R-:W-:-:S03]  /*0c90*/  ULEA UR49, UR4, UR49, 0x18 ;  /* 0x0000003104317291 */ /* 0x002fc6000f8ec03f */
[----:B------:R-:W-:Y:S01]  /*0ca0*/  LOP3.LUT R0, R0, 0x7ffffffc, RZ, 0xc0, !PT ;  /* 0x7ffffffc00007812 */ /* 0x000fe200078ec0ff */
[----:B------:R-:W-:Y:S02]  /*0cb0*/  UIADD3 UR4, UR49, 0x4000, URZ ;  /* 0x0000400031047890 */ /* 0x000fe4000fffe03f */
[----:B------:R-:W-:Y:S01]  /*0cc0*/  USHF.R.U32.HI UR5, URZ, 0x4, UR49 ;  /* 0x000000043f057899 */ /* 0x000fe20008011631 */
[----:B------:R-:W-:Y:S01]  /*0cd0*/  IADD3 R0, R3, -R0, RZ ;  /* 0x8000000003007210 */ /* 0x000fe20007ffe0ff */
[----:B------:R-:W-:Y:S02]  /*0ce0*/  USHF.R.U32.HI UR4, URZ, 0x4, UR4 ;  /* 0x000000043f047899 */ /* 0x000fe40008011604 */
[----:B------:R-:W-:Y:S02]  /*0cf0*/  ULOP3.LUT UR5, UR5, 0x3fff, URZ, 0xc0, !UPT ;  /* 0x00003fff05057892 */ /* 0x000fe4000f8ec03f */
[----:B------:R-:W-:Y:S01]  /*0d00*/  ULOP3.LUT UR48, UR4, 0x3fff, URZ, 0xc0, !UPT ;  /* 0x00003fff04307892 */ /* 0x000fe2000f8ec03f */
[----:B------:R-:W-:Y:S01]  /*0d10*/  IMAD.SHL.U32 R16, R0, 0x2, RZ ;  /* 0x0000000200107824 */ /* 0x000fe200078e00ff */
[----:B------:R-:W-:-:S02]  /*0d20*/  ULOP3.LUT UR47, UR5, 0x10000, URZ, 0xfc, !UPT ;  /* 0x00010000052f7892 */ /* 0x000fc4000f8efc3f */
[----:B------:R-:W-:-:S12]  /*0d30*/  ULOP3.LUT UR46, UR48, 0x10000, URZ, 0xfc, !UPT ;  /* 0x00010000302e7892 */ /* 0x000fd8000f8efc3f */
.L_x_75:
[----:B------:R-:W-:Y:S01]  /*0d40*/  ULDC UR8, c[0x0][0xa04] ;  /* 0x0002810000087ab9 */ /* 0x000fe20000000800 */
[----:B------:R-:W-:Y:S01]  /*0d50*/  R2UR UR45, R17 ;  /* 0x00000000112d72ca */ /* 0x000fe200000e0000 */
[----:B------:R-:W-:Y:S01]  /*0d60*/  UISETP.NE.AND UP0, UPT, UR8, 0x1, UPT ;  /* 0x000000010800788c */ /* 0x000fe2000bf05270 */
[----:B------:R-:W-:Y:S01]  /*0d70*/  ULDC UR4, c[0x0][0xa10] ;  /* 0x0002840000047ab9 */ /* 0x000fe20000000800 */
[----:B------:R-:W-:Y:S01]  /*0d80*/  ULDC UR44, c[0x0][0xa1c] ;  /* 0x00028700002c7ab9 */ /* 0x000fe20000000800 */
[----:B------:R-:W-:Y:S02]  /*0d90*/  UISETP.NE.AND UP1, UPT, UR4, 0x1, UPT ;  /* 0x000000010400788c */ /* 0x000fe4000bf25270 */
[----:B------:R-:W-:-:S06]  /*0da0*/  UISETP.NE.AND UP2, UPT, UR53, 0x1, UPT ;  /* 0x000000013500788c */ /* 0x000fcc000bf45270 */
[----:B------:R-:W-:Y:S01]  /*0db0*/  @UP0 ULDC.64 UR6, c[0x0][0xa08] ;  /* 0x0002820000060ab9 */ /* 0x000fe20000000a00 */
[----:B------:R-:W-:Y:S01]  /*0dc0*/  PLOP3.LUT P0, PT, PT, PT, UP2, 0x80, 0x0 ;  /* 0x000000000000781c */ /* 0x000fe20003f0f028 */
[----:B------:R-:W-:-:S03]  /*0dd0*/  UIMAD.WIDE.U32 UR4, UR45, UR6, URZ ;  /* 0x000000062d0472a5 */ /* 0x000fc6000f8e003f */
[----:B------:R-:W-:Y:S01]  /*0de0*/  @UP1 ULDC UR6, c[0x0][0xa18] ;  /* 0x0002860000061ab9 */ /* 0x000fe20000000800 */
[----:B------:R-:W-:Y:S02]  /*0df0*/  @UP0 USHF.R.U32.HI UR45, URZ, UR7, UR5 ;  /* 0x000000073f2d0299 */ /* 0x000fe40008011605 */
[----:B------:R-:W-:Y:S01]  /*0e00*/  UISETP.NE.AND UP0, UPT, UR44, 0x1, UPT ;  /* 0x000000012c00788c */ /* 0x000fe2000bf05270 */
[----:B------:R-:W-:Y:S02]  /*0e10*/  @UP1 ULDC UR4, c[0x0][0xa14] ;  /* 0x0002850000041ab9 */ /* 0x000fe40000000800 */
[----:B------:R-:W-:Y:S02]  /*0e20*/  UIMAD.WIDE.U32 UR4, UR45, UR4, URZ ;  /* 0x000000042d0472a5 */ /* 0x000fe4000f8e003f */
[----:B------:R-:W-:Y:S01]  /*0e30*/  IADD3 R0, RZ, -UR45, RZ ;  /* 0x8000002dff007c10 */ /* 0x000fe2000fffe0ff */
[----:B------:R-:W-:Y:S01]  /*0e40*/  UMOV UR39, UR45 ;  /* 0x0000002d00277c82 */ /* 0x000fe20008000000 */
[----:B------:R-:W-:-:S03]  /*0e50*/  @UP1 USHF.R.U32.HI UR39, URZ, UR6, UR5 ;  /* 0x000000063f271299 */ /* 0x000fc60008011605 */
[----:B------:R-:W-:Y:S01]  /*0e60*/  IMAD R0, R0, UR8, R17 ;  /* 0x0000000800007c24 */ /* 0x000fe2000f8e0211 */
[----:B------:R-:W-:Y:S02]  /*0e70*/  @UP0 ULDC.64 UR6, c[0x0][0xa20] ;  /* 0x0002880000060ab9 */ /* 0x000fe40000000a00 */
[----:B------:R-:W-:Y:S02]  /*0e80*/  UIMAD.WIDE.U32 UR4, UR39, UR6, URZ ;  /* 0x00000006270472a5 */ /* 0x000fe4000f8e003f */
[----:B------:R-:W-:Y:S01]  /*0e90*/  R2UR UR42, R0 ;  /* 0x00000000002a72ca */ /* 0x000fe200000e0000 */
[----:B------:R-:W-:Y:S01]  /*0ea0*/  UMOV UR6, UR39 ;  /* 0x0000002700067c82 */ /* 0x000fe20008000000 */
[----:B------:R-:W-:-:S04]  /*0eb0*/  @UP0 USHF.R.U32.HI UR6, URZ, UR7, UR5 ;  /* 0x000000073f060299 */ /* 0x000fc80008011605 */
[----:B------:R-:W-:-:S04]  /*0ec0*/  UIADD3 UR4, -UR6, URZ, URZ ;  /* 0x0000003f06047290 */ /* 0x000fc8000fffe13f */
[----:B------:R-:W-:Y:S01]  /*0ed0*/  UIMAD UR44, UR44, UR4, UR39 ;  /* 0x000000042c2c72a4 */ /* 0x000fe2000f8e0227 */
[----:B--2---:R-:W-:Y:S11]  /*0ee0*/  @!P0 BRA `(.L_x_8) ;  /* 0x0000000000688947 */ /* 0x004ff60003800000 */
[----:B------:R-:W-:-:S06]  /*0ef0*/  UISETP.NE.AND UP0, UPT, UR53, 0x2, UPT ;  /* 0x000000023500788c */ /* 0x000fcc000bf05270 */
[----:B------:R-:W-:-:S13]  /*0f00*/  PLOP3.LUT P1, PT, PT, PT, UP0, 0x80, 0x0 ;  /* 0x000000000000781c */ /* 0x000fda0003f2f008 */
[----:B------:R-:W-:Y:S05]  /*0f10*/  @!P1 BRA `(.L_x_9) ;  /* 0x0000000000449947 */ /* 0x000fea0003800000 */
[----:B------:R-:W-:-:S06]  /*0f20*/  UISETP.NE.AND UP0, UPT, UR53, 0x3, UPT ;  /* 0x000000033500788c */ /* 0x000fcc000bf05270 */
[----:B------:R-:W-:-:S13]  /*0f30*/  PLOP3.LUT P1, PT, PT, PT, UP0, 0x80, 0x0 ;  /* 0x000000000000781c */ /* 0x000fda0003f2f008 */
[----:B------:R-:W-:Y:S05]  /*0f40*/  @!P1 BRA `(.L_x_10) ;  /* 0x0000000000249947 */ /* 0x000fea0003800000 */
[----:B------:R-:W-:-:S06]  /*0f50*/  UISETP.NE.AND UP0, UPT, UR53, 0x4, UPT ;  /* 0x000000043500788c */ /* 0x000fcc000bf05270 */
[----:B------:R-:W-:-:S13]  /*0f60*/  PLOP3.LUT P1, PT, PT, PT, UP0, 0x80, 0x0 ;  /* 0x000000000000781c */ /* 0x000fda0003f2f008 */
[----:B------:R-:W-:Y:S05]  /*0f70*/  @P1 BRA `(.L_x_11) ;  /* 0x0000000000541947 */ /* 0x000fea0003800000 */
[----:B------:R-:W-:Y:S02]  /*0f80*/  UIADD3 UR4, UR38, -0x1, URZ ;  /* 0xffffffff26047890 */ /* 0x000fe4000fffe03f */
[----:B------:R-:W-:Y:S02]  /*0f90*/  ULOP3.LUT UR38, UR38, 0x1, URZ, 0xc, !UPT ;  /* 0x0000000126267892 */ /* 0x000fe4000f8e0c3f */
[----:B------:R-:W-:-:S04]  /*0fa0*/  ULOP3.LUT UR4, UR4, 0x2, URZ, 0xc0, !UPT ;  /* 0x0000000204047892 */ /* 0x000fc8000f8ec03f */
[----:B------:R-:W-:-:S04]  /*0fb0*/  USHF.R.U32.HI UR4, URZ, 0x1, UR4 ;  /* 0x000000013f047899 */ /* 0x000fc80008011604 */
[----:B------:R-:W-:Y:S01]  /*0fc0*/  ULOP3.LUT UR37, UR37, UR4, URZ, 0x3c, !UPT ;  /* 0x0000000425257292 */ /* 0x000fe2000f8e3c3f */
[----:B------:R-:W-:Y:S11]  /*0fd0*/  BRA `(.L_x_11) ;  /* 0x00000000003c7947 */ /* 0x000ff60003800000 */
.L_x_10:
[----:B------:R-:W-:Y:S02]  /*0fe0*/  ULOP3.LUT UP0, URZ, UR38, 0x2, URZ, 0xc0, !UPT ;  /* 0x00000002263f7892 */ /* 0x000fe4000f80c03f */
[----:B------:R-:W-:Y:S02]  /*0ff0*/  ULOP3.LUT UR38, UR38, 0x1, URZ, 0xc0, !UPT ;  /* 0x0000000126267892 */ /* 0x000fe4000f8ec03f */
[----:B------:R-:W-:-:S04]  /*1000*/  USEL UR4, URZ, 0x1, UP0 ;  /* 0x000000013f047887 */ /* 0x000fc80008000000 */
[----:B------:R-:W-:Y:S01]  /*1010*/  ULOP3.LUT UR37, UR37, UR4, URZ, 0x3c, !UPT ;  /* 0x0000000425257292 */ /* 0x000fe2000f8e3c3f */
[----:B------:R-:W-:Y:S11]  /*1020*/  BRA `(.L_x_11) ;  /* 0x0000000000287947 */ /* 0x000ff60003800000 */
.L_x_9:
[----:B------:R-:W-:Y:S02]  /*1030*/  UIADD3 UR4, UR38, 0x1, URZ ;  /* 0x0000000126047890 */ /* 0x000fe4000fffe03f */
[----:B------:R-:W-:Y:S02]  /*1040*/  ULOP3.LUT UR38, UR38, 0x1, URZ, 0xc, !UPT ;  /* 0x0000000126267892 */ /* 0x000fe4000f8e0c3f */
[----:B------:R-:W-:-:S04]  /*1050*/  UISETP.GT.U32.AND UP0, UPT, UR4, 0x1, UPT ;  /* 0x000000010400788c */ /* 0x000fc8000bf04070 */
[----:B------:R-:W-:-:S04]  /*1060*/  USEL UR4, URZ, 0x1, !UP0 ;  /* 0x000000013f047887 */ /* 0x000fc8000c000000 */
[----:B------:R-:W-:Y:S01]  /*1070*/  ULOP3.LUT UR37, UR37, UR4, URZ, 0x3c, !UPT ;  /* 0x0000000425257292 */ /* 0x000fe2000f8e3c3f */
[----:B------:R-:W-:Y:S11]  /*1080*/  BRA `(.L_x_11) ;  /* 0x0000000000107947 */ /* 0x000ff60003800000 */
.L_x_8:
[----:B------:R-:W-:Y:S02]  /*1090*/  UISETP.GT.U32.AND UP0, UPT, UR38, 0x1, UPT ;  /* 0x000000012600788c */ /* 0x000fe4000bf04070 */
[----:B------:R-:W-:Y:S02]  /*10a0*/  ULOP3.LUT UR38, UR38, 0x1, URZ, 0xc0, !UPT ;  /* 0x0000000126267892 */ /* 0x000fe4000f8ec03f */
[----:B------:R-:W-:-:S04]  /*10b0*/  USEL UR4, URZ, 0x1, !UP0 ;  /* 0x000000013f047887 */ /* 0x000fc8000c000000 */
[----:B------:R-:W-:-:S12]  /*10c0*/  ULOP3.LUT UR37, UR37, UR4, URZ, 0x3c, !UPT ;  /* 0x0000000425257292 */ /* 0x000fd8000f8e3c3f */
.L_x_11:
[----:B------:R-:W-:Y:S05]  /*10d0*/  @!P0 BRA `(.L_x_12) ;  /* 0x00000000003c8947 */ /* 0x000fea0003800000 */
        /* <DEDUP_REMOVED lines=9> */
[----:B------:R-:W-:Y:S01]  /*1170*/  ULEA UR42, UR42, 0x3, 0x1 ;  /* 0x000000032a2a7891 */ /* 0x000fe2000f8e083f */
[----:B------:R-:W-:Y:S11]  /*1180*/  BRA `(.L_x_15) ;  /* 0x0000000000147947 */ /* 0x000ff60003800000 */
.L_x_14:
[----:B------:R-:W-:Y:S01]  /*1190*/  ULEA UR42, UR42, 0x2, 0x1 ;  /* 0x000000022a2a7891 */ /* 0x000fe2000f8e083f */
[----:B------:R-:W-:Y:S11]  /*11a0*/  BRA `(.L_x_15) ;  /* 0x00000000000c7947 */ /* 0x000ff60003800000 */
.L_x_13:
[----:B------:R-:W-:Y:S01]  /*11b0*/  ULEA UR42, UR42, 0x1, 0x1 ;  /* 0x000000012a2a7891 */ /* 0x000fe2000f8e083f */
[----:B------:R-:W-:Y:S11]  /*11c0*/  BRA `(.L_x_15) ;  /* 0x0000000000047947 */ /* 0x000ff60003800000 */
.L_x_12:
[----:B------:R-:W-:-:S12]  /*11d0*/  USHF.L.U32 UR42, UR42, 0x1, URZ ;  /* 0x000000012a2a7899 */ /* 0x000fd8000800063f */
.L_x_15:
[----:B------:R-:W-:-:S04]  /*11e0*/  ULOP3.LUT UR4, UR51, 0x1, URZ, 0xfc, !UPT ;  /* 0x0000000133047892 */ /* 0x000fc8000f8efc3f */
[----:B------:R-:W-:-:S06]  /*11f0*/  UISETP.NE.AND UP0, UPT, UR4, 0x3, UPT ;  /* 0x000000030400788c */ /* 0x000fcc000bf05270 */
[----:B------:R-:W-:-:S13]  /*1200*/  PLOP3.LUT P0, PT, PT, PT, UP0, 0x80, 0x0 ;  /* 0x000000000000781c */ /* 0x000fda0003f0f008 */
[----:B------:R-:W-:Y:S05]  /*1210*/  @!P0 BRA `(.L_x_16) ;  /* 0x0000000000048947 */ /* 0x000fea0003800000 */
[----:B------:R-:W-:Y:S01]  /*1220*/  BPT.TRAP 0x1 ;  /* 0x000000040000795c */ /* 0x000fe20000300000 */
.L_x_16:
[----:B------:R-:W-:Y:S01]  /*1230*/  ULEA UR4, UR38, UR49, 0x3 ;  /* 0x0000003126047291 */ /* 0x000fe2000f8e183f */
[----:B------:R-:W-:Y:S01]  /*1240*/  IMAD.U32 R0, RZ, RZ, UR37 ;  /* 0x00000025ff007e24 */ /* 0x000fe2000f8e00ff */
[----:B------:R-:W-:-:S04]  /*1250*/  UISETP.NE.AND UP0, UPT, UR50, 0x3, UPT ;  /* 0x000000033200788c */ /* 0x000fc8000bf05270 */
[----:B------:R-:W-:Y:S02]  /*1260*/  SHF.L.U32 R0, R0, 0x1f, RZ ;  /* 0x0000001f00007819 */ /* 0x000fe400000006ff */
[----:B------:R-:W-:Y:S02]  /*1270*/  PLOP3.LUT P0, PT, PT, PT, UP0, 0x80, 0x0 ;  /* 0x000000000000781c */ /* 0x000fe40003f0f008 */
[----:B------:R-:W1:Y:S02]  /*1280*/  SYNCS.PHASECHK.TRANS64.TRYWAIT P1, [UR4+0x12450], R0 ;  /* 0x01245000ff0075a7 */ /* 0x000e640008020144 */
[----:B-1----:R-:W-:Y:S09]  /*1290*/  @!P1 BRA `(.L_x_17) ;  /* 0x0000007c00589947 */ /* 0x002ff20003800000 */
.L_x_121:
[----:B------:R-:W-:Y:S05]  /*12a0*/  @!P0 BRA `(.L_x_18) ;  /* 0x0000000000048947 */ /* 0x000fea0003800000 */
[----:B------:R-:W-:Y:S01]  /*12b0*/  BPT.TRAP 0x1 ;  /* 0x000000040000795c */ /* 0x000fe20000300000 */
.L_x_18:
[----:B------:R-:W-:Y:S01]  /*12c0*/  ULEA UR22, UR36, UR49, 0x3 ;  /* 0x0000003124167291 */ /* 0x000fe2000f8e183f */
[----:B-1----:R-:W-:Y:S01]  /*12d0*/  SHF.L.U32 R0, R18, 0x1f, RZ ;  /* 0x0000001f12007819 */ /* 0x002fe200000006ff */
[----:B------:R-:W-:Y:S01]  /*12e0*/  UIADD3 UR23, UR49, 0x12490, URZ ;  /* 0x0001249031177890 */ /* 0x000fe2000fffe03f */
[----:B------:R-:W-:Y:S01]  /*12f0*/  SHF.L.U32 R3, R22, 0x1f, RZ ;  /* 0x0000001f16037819 */ /* 0x000fe200000006ff */
[----:B------:R-:W-:Y:S02]  /*1300*/  ULEA UR4, UR53, 0xfffffff8, 0x3 ;  /* 0xfffffff835047891 */ /* 0x000fe4000f8e183f */
[----:B------:R-:W-:Y:S02]  /*1310*/  ULEA UR20, UR53, UR23, 0x3 ;  /* 0x0000001735147291 */ /* 0x000fe4000f8e183f */
[----:B------:R-:W-:Y:S01]  /*1320*/  ULOP3.LUT UR21, UR4, 0x8, URZ, 0xc, !UPT ;  /* 0x0000000804157892 */ /* 0x000fe2000f8e0c3f */
[----:B------:R-:W1:Y:S02]  /*1330*/  SYNCS.PHASECHK.TRANS64.TRYWAIT P1, [UR22+0x12400], R0 ;  /* 0x01240000ff0075a7 */ /* 0x000e640008020156 */
[----:B-1----:R-:W-:Y:S09]  /*1340*/  @!P1 BRA `(.L_x_19) ;  /* 0x0000007c00449947 */ /* 0x002ff20003800000 */
.L_x_122:
[----:B------:R-:W2:Y:S02]  /*1350*/  SYNCS.PHASECHK.TRANS64.TRYWAIT P1, [UR20+-0x8], R3 ;  /* 0xfffff803ff0075a7 */ /* 0x000ea40008020154 */
[----:B--2---:R-:W-:Y:S05]  /*1360*/  @!P1 BRA `(.L_x_20) ;  /* 0x0000007c00549947 */ /* 0x004fea0003800000 */
.L_x_123:
[----:B------:R-:W-:Y:S01]  /*1370*/  ULEA UR18, UR36, UR46, 0x9 ;  /* 0x0000002e24127291 */ /* 0x000fe2000f8e483f */
[----:B------:R-:W-:Y:S01]  /*1380*/  WARPGROUP.ARRIVE ;  /* 0x00000000000079c5 */ /* 0x000fe20000000000 */
[----:B------:R-:W-:Y:S01]  /*1390*/  ULEA UR16, UR38, UR47, 0x9 ;  /* 0x0000002f26107291 */ /* 0x000fe2000f8e483f */
[----:B-1----:R-:W1:Y:S01]  /*13a0*/  LDC R3, c[0x0][0x28c] ;  /* 0x0000a300ff037b82 */ /* 0x002e620000000800 */
[----:B------:R-:W-:Y:S01]  /*13b0*/  UMOV UR19, 0x40000040 ;  /* 0x4000004000137882 */ /* 0x000fe20000000000 */
[----:B------:R-:W-:Y:S01]  /*13c0*/  UMOV UR17, 0x40000040 ;  /* 0x4000004000117882 */ /* 0x000fe20000000000 */
[----:B------:R-:W-:Y:S01]  /*13d0*/  UIADD3 UR6, UR18, 0x2, URZ ;  /* 0x0000000212067890 */ /* 0x000fe2000fffe03f */
[C---:B------:R-:W-:Y:S01]  /*13e0*/  VIADD R0, R16.reuse, 0x1 ;  /* 0x0000000110007836 */ /* 0x040fe20000000000 */
[----:B------:R-:W-:Y:S01]  /*13f0*/  UIADD3 UR4, UR16, 0x2, URZ ;  /* 0x0000000210047890 */ /* 0x000fe2000fffe03f */
[C---:B------:R-:W-:Y:S01]  /*1400*/  VIADD R4, R16.reuse, 0x8 ;  /* 0x0000000810047836 */ /* 0x040fe20000000000 */
[----:B------:R-:W-:Y:S01]  /*1410*/  UMOV UR7, 0x40000040 ;  /* 0x4000004000077882 */ /* 0x000fe20000000000 */
[----:B------:R-:W-:Y:S01]  /*1420*/  HGMMA.64x64x16.F32.BF16 R24, gdesc[UR16], RZ, !UPT, gsb0 ;  /* 0x00e00000101879f0 */ /* 0x000fe2000c0018ff */
[----:B------:R-:W-:Y:S01]  /*1430*/  UMOV UR5, 0x40000040 ;  /* 0x4000004000057882 */ /* 0x000fe20000000000 */
[----:B------:R-:W-:Y:S01]  /*1440*/  UIADD3 UR10, UR18, 0x4, URZ ;  /* 0x00000004120a7890 */ /* 0x000fe2000fffe03f */
[----:B------:R-:W-:Y:S01]  /*1450*/  VIADD R6, R16, 0x10 ;  /* 0x0000001010067836 */ /* 0x000fe20000000000 */
[----:B------:R-:W-:Y:S01]  /*1460*/  UIADD3 UR8, UR16, 0x4, URZ ;  /* 0x0000000410087890 */ /* 0x000fe2000fffe03f */
[----:B------:R-:W-:Y:S01]  /*1470*/  P2R R9, PR, RZ, 0x1 ;  /* 0x00000001ff097803 */ /* 0x000fe20000000000 */
[----:B------:R-:W-:Y:S01]  /*1480*/  UMOV UR11, 0x40000040 ;  /* 0x40000040000b7882 */ /* 0x000fe20000000000 */
[----:B------:R-:W-:Y:S01]  /*1490*/  UMOV UR9, 0x40000040 ;  /* 0x4000004000097882 */ /* 0x000fe20000000000 */
[----:B------:R-:W-:-:S02]  /*14a0*/  UIADD3 UR14, UR18, 0x6, URZ ;  /* 0x00000006120e7890 */ /* 0x000fc4000fffe03f */
[----:B------:R-:W-:Y:S01]  /*14b0*/  UIADD3 UR12, UR16, 0x6, URZ ;  /* 0x00000006100c7890 */ /* 0x000fe2000fffe03f */
[----:B------:R-:W-:Y:S01]  /*14c0*/  UMOV UR15, 0x40000040 ;  /* 0x40000040000f7882 */ /* 0x000fe20000000000 */
[----:B------:R-:W-:Y:S01]  /*14d0*/  UMOV UR13, 0x40000040 ;  /* 0x40000040000d7882 */ /* 0x000fe20000000000 */
[-C--:B-1----:R-:W-:Y:S02]  /*14e0*/  ISETP.GE.AND P4, PT, R0, R3.reuse, PT ;  /* 0x000000030000720c */ /* 0x082fe40003f86270 */
[----:B------:R-:W-:Y:S02]  /*14f0*/  IADD3 R0, R16, 0x9, RZ ;  /* 0x0000000910007810 */ /* 0x000fe40007ffe0ff */
[-C--:B------:R-:W-:Y:S01]  /*1500*/  ISETP.GE.AND P1, PT, R4, R3.reuse, PT ;  /* 0x000000030400720c */ /* 0x080fe20003f26270 */
[C---:B------:R-:W-:Y:S01]  /*1510*/  VIADD R4, R16.reuse, 0x11 ;  /* 0x0000001110047836 */ /* 0x040fe20000000000 */
[-C--:B------:R-:W-:Y:S02]  /*1520*/  ISETP.GE.AND P2, PT, R16, R3.reuse, PT ;  /* 0x000000031000720c */ /* 0x080fe40003f46270 */
[-C--:B------:R-:W-:Y:S01]  /*1530*/  ISETP.GE.AND P3, PT, R0, R3.reuse, PT ;  /* 0x000000030000720c */ /* 0x080fe20003f66270 */
[----:B------:R-:W-:Y:S01]  /*1540*/  VIADD R0, R16, 0x18 ;  /* 0x0000001810007836 */ /* 0x000fe20000000000 */
[----:B------:R-:W-:-:S02]  /*1550*/  ISETP.GE.AND P5, PT, R4, R3, PT ;  /* 0x000000030400720c */ /* 0x000fc40003fa6270 */
[----:B------:R-:W-:Y:S02]  /*1560*/  IADD3 R4, R16, 0x19, RZ ;  /* 0x0000001910047810 */ /* 0x000fe40007ffe0ff */
[----:B------:R-:W-:Y:S01]  /*1570*/  ISETP.GE.AND P6, PT, R6, R3, PT ;  /* 0x000000030600720c */ /* 0x000fe20003fc6270 */
[----:B------:R-:W-:Y:S02]  /*1580*/  WARPGROUP.DEPBAR.LE gsb0, 0x0 ;  /* 0x00008000000079c5 */ /* 0x000fe40000010000 */
[----:B------:R-:W-:-:S06]  /*1590*/  WARPGROUP.ARRIVE ;  /* 0x00000000000079c5 */ /* 0x000fcc0000000000 */
[----:B------:R-:W-:Y:S01]  /*15a0*/  HGMMA.64x64x16.F32.BF16 R24, gdesc[UR4], R24, gsb0 ;  /* 0x00e00000041879f0 */ /* 0x000fe20008001818 */
[----:B------:R-:W-:Y:S02]  /*15b0*/  ULDC UR6, c[0x0][0x604] ;  /* 0x0001810000067ab9 */ /* 0x000fe40000000800 */
[----:B------:R-:W-:Y:S02]  /*15c0*/  WARPGROUP.DEPBAR.LE gsb0, 0x0 ;  /* 0x00008000000079c5 */ /* 0x000fe40000010000 */
[----:B------:R-:W-:-:S06]  /*15d0*/  WARPGROUP.ARRIVE ;  /* 0x00000000000079c5 */ /* 0x000fcc0000000000 */
[----:B------:R-:W-:Y:S03]  /*15e0*/  HGMMA.64x64x16.F32.BF16 R24, gdesc[UR8], R24, gsb0 ;  /* 0x00e00000081879f0 */ /* 0x000fe60008001818 */
[----:B------:R-:W-:Y:S02]  /*15f0*/  WARPGROUP.DEPBAR.LE gsb0, 0x0 ;  /* 0x00008000000079c5 */ /* 0x000fe40000010000 */
[----:B------:R-:W-:-:S06]  /*1600*/  WARPGROUP.ARRIVE ;  /* 0x00000000000079c5 */ /* 0x000fcc0000000000 */
[----:B------:R-:W-:Y:S03]  /*1610*/  HGMMA.64x64x16.F32.BF16 R24, gdesc[UR12], R24, gsb0 ;  /* 0x00e000000c1879f0 */ /* 0x000fe60008001818 */
[----:B------:R-:W-:Y:S02]  /*1620*/  WARPGROUP.DEPBAR.LE gsb0, 0x0 ;  /* 0x00008000000079c5 */ /* 0x000fe40000010000 */
[----:B------:R-:W-:Y:S02]  /*1630*/  FSEL R24, R24, -INF , !P2 ;  /* 0xff80000018187808 */ /* 0x000fe40005000000 */
[----:B------:R-:W-:Y:S02]  /*1640*/  FSEL R25, R25, -INF , !P4 ;  /* 0xff80000019197808 */ /* 0x000fe40006000000 */
[----:B------:R-:W-:Y:S02]  /*1650*/  FSEL R28, R28, -INF , !P1 ;  /* 0xff8000001c1c7808 */ /* 0x000fe40004800000 */
[----:B------:R-:W-:-:S02]  /*1660*/  FMNMX R5, R24, R25, !PT ;  /* 0x0000001918057209 */ /* 0x000fc40007800000 */
[----:B------:R-:W-:Y:S02]  /*1670*/  FSEL R26, R26, -INF , !P2 ;  /* 0xff8000001a1a7808 */ /* 0x000fe40005000000 */
[-C--:B------:R-:W-:Y:S01]  /*1680*/  ISETP.GE.AND P2, PT, R0, R3.reuse, PT ;  /* 0x000000030000720c */ /* 0x080fe20003f46270 */
[----:B------:R-:W-:Y:S01]  /*1690*/  VIADD R0, R16, 0x20 ;  /* 0x0000002010007836 */ /* 0x000fe20000000000 */
[----:B------:R-:W-:Y:S02]  /*16a0*/  FSEL R27, R27, -INF , !P4 ;  /* 0xff8000001b1b7808 */ /* 0x000fe40006000000 */
[----:B------:R-:W-:Y:S02]  /*16b0*/  ISETP.GE.AND P4, PT, R4, R3, PT ;  /* 0x000000030400720c */ /* 0x000fe40003f86270 */
[----:B------:R-:W-:Y:S02]  /*16c0*/  FSEL R29, R29, -INF , !P3 ;  /* 0xff8000001d1d7808 */ /* 0x000fe40005800000 */
[----:B------:R-:W-:-:S02]  /*16d0*/  FMNMX R4, R28, R5, !PT ;  /* 0x000000051c047209 */ /* 0x000fc40007800000 */
[----:B------:R-:W-:Y:S02]  /*16e0*/  FSEL R30, R30, -INF , !P1 ;  /* 0xff8000001e1e7808 */ /* 0x000fe40004800000 */
[----:B------:R-:W-:Y:S01]  /*16f0*/  ISETP.GE.AND P1, PT, R0, R3, PT ;  /* 0x000000030000720c */ /* 0x000fe20003f26270 */
[----:B------:R-:W-:Y:S01]  /*1700*/  VIADD R0, R16, 0x21 ;  /* 0x0000002110007836 */ /* 0x000fe20000000000 */
[----:B------:R-:W-:Y:S02]  /*1710*/  FSEL R32, R32, -INF , !P6 ;  /* 0xff80000020207808 */ /* 0x000fe40007000000 */
[----:B------:R-:W-:Y:S02]  /*1720*/  FMNMX R5, R29, R4, !PT ;  /* 0x000000041d057209 */ /* 0x000fe40007800000 */
[----:B------:R-:W-:Y:S02]  /*1730*/  FSEL R33, R33, -INF , !P5 ;  /* 0xff80000021217808 */ /* 0x000fe40006800000 */
[----:B------:R-:W-:-:S02]  /*1740*/  FMNMX R4, R32, R5, !PT ;  /* 0x0000000520047209 */ /* 0x000fc40007800000 */
[----:B------:R-:W-:Y:S02]  /*1750*/  FSEL R31, R31, -INF , !P3 ;  /* 0xff8000001f1f7808 */ /* 0x000fe40005800000 */
[-C--:B------:R-:W-:Y:S01]  /*1760*/  ISETP.GE.AND P3, PT, R0, R3.reuse, PT ;  /* 0x000000030000720c */ /* 0x080fe20003f66270 */
[----:B------:R-:W-:Y:S01]  /*1770*/  VIADD R0, R16, 0x28 ;  /* 0x0000002810007836 */ /* 0x000fe20000000000 */
[----:B------:R-:W-:Y:S02]  /*1780*/  FSEL R36, R36, -INF , !P2 ;  /* 0xff80000024247808 */ /* 0x000fe40005000000 */
[----:B------:R-:W-:Y:S02]  /*1790*/  FMNMX R5, R33, R4, !PT ;  /* 0x0000000421057209 */ /* 0x000fe40007800000 */
[----:B------:R-:W-:Y:S02]  /*17a0*/  FSEL R34, R34, -INF , !P6 ;  /* 0xff80000022227808 */ /* 0x000fe40007000000 */
[----:B------:R-:W-:-:S02]  /*17b0*/  ISETP.GE.AND P6, PT, R0, R3, PT ;  /* 0x000000030000720c */ /* 0x000fc40003fc6270 */
[----:B------:R-:W-:Y:S02]  /*17c0*/  FSEL R37, R37, -INF , !P4 ;  /* 0xff80000025257808 */ /* 0x000fe40006000000 */
[----:B------:R-:W-:Y:S02]  /*17d0*/  FMNMX R4, R36, R5, !PT ;  /* 0x0000000524047209 */ /* 0x000fe40007800000 */
[----:B------:R-:W-:Y:S02]  /*17e0*/  IADD3 R0, R16, 0x29, RZ ;  /* 0x0000002910007810 */ /* 0x000fe40007ffe0ff */
[----:B------:R-:W-:Y:S02]  /*17f0*/  FSEL R35, R35, -INF , !P5 ;  /* 0xff80000023237808 */ /* 0x000fe40006800000 */
[----:B------:R-:W-:Y:S02]  /*1800*/  FSEL R40, R40, -INF , !P1 ;  /* 0xff80000028287808 */ /* 0x000fe40004800000 */
[----:B------:R-:W-:-:S02]  /*1810*/  FMNMX R5, R37, R4, !PT ;  /* 0x0000000425057209 */ /* 0x000fc40007800000 */
[----:B------:R-:W-:Y:S01]  /*1820*/  ISETP.GE.AND P5, PT, R0, R3, PT ;  /* 0x000000030000720c */ /* 0x000fe20003fa6270 */
[----:B------:R-:W-:Y:S01]  /*1830*/  VIADD R0, R16, 0x30 ;  /* 0x0000003010007836 */ /* 0x000fe20000000000 */
[----:B------:R-:W-:Y:S02]  /*1840*/  FSEL R41, R41, -INF , !P3 ;  /* 0xff80000029297808 */ /* 0x000fe40005800000 */
[----:B------:R-:W-:Y:S02]  /*1850*/  FMNMX R4, R40, R5, !PT ;  /* 0x0000000528047209 */ /* 0x000fe40007800000 */
[----:B------:R-:W-:Y:S02]  /*1860*/  FSEL R38, R38, -INF , !P2 ;  /* 0xff80000026267808 */ /* 0x000fe40005000000 */
[----:B------:R-:W-:Y:S01]  /*1870*/  ISETP.GE.AND P2, PT, R0, R3, PT ;  /* 0x000000030000720c */ /* 0x000fe20003f46270 */
[----:B------:R-:W-:Y:S01]  /*1880*/  VIADD R0, R16, 0x31 ;  /* 0x0000003110007836 */ /* 0x000fe20000000000 */
[----:B------:R-:W-:-:S02]  /*1890*/  FSEL R44, R44, -INF , !P6 ;  /* 0xff8000002c2c7808 */ /* 0x000fc40007000000 */
[----:B------:R-:W-:Y:S02]  /*18a0*/  FMNMX R5, R41, R4, !PT ;  /* 0x0000000429057209 */ /* 0x000fe40007800000 */
[----:B------:R-:W-:Y:S02]  /*18b0*/  FSEL R39, R39, -INF , !P4 ;  /* 0xff80000027277808 */ /* 0x000fe40006000000 */
[----:B------:R-:W-:Y:S02]  /*18c0*/  FSEL R45, R45, -INF , !P5 ;  /* 0xff8000002d2d7808 */ /* 0x000fe40006800000 */
[----:B------:R-:W-:Y:S02]  /*18d0*/  FMNMX R4, R44, R5, !PT ;  /* 0x000000052c047209 */ /* 0x000fe40007800000 */
[----:B------:R-:W-:Y:S01]  /*18e0*/  ISETP.GE.AND P4, PT, R0, R3, PT ;  /* 0x000000030000720c */ /* 0x000fe20003f86270 */
[----:B------:R-:W-:Y:S01]  /*18f0*/  VIADD R0, R16, 0x38 ;  /* 0x0000003810007836 */ /* 0x000fe20000000000 */
[----:B------:R-:W-:-:S02]  /*1900*/  FSEL R48, R48, -INF , !P2 ;  /* 0xff80000030307808 */ /* 0x000fc40005000000 */
[----:B------:R-:W-:Y:S02]  /*1910*/  FMNMX R5, R45, R4, !PT ;  /* 0x000000042d057209 */ /* 0x000fe40007800000 */
[----:B------:R-:W-:Y:S02]  /*1920*/  FSEL R42, R42, -INF , !P1 ;  /* 0xff8000002a2a7808 */ /* 0x000fe40004800000 */
[----:B------:R-:W-:Y:S02]  /*1930*/  ISETP.GE.AND P1, PT, R0, R3, PT ;  /* 0x000000030000720c */ /* 0x000fe40003f26270 */
[----:B------:R-:W-:Y:S02]  /*1940*/  IADD3 R0, R16, 0x39, RZ ;  /* 0x0000003910007810 */ /* 0x000fe40007ffe0ff */
[----:B------:R-:W-:Y:S02]  /*1950*/  FSEL R49, R49, -INF , !P4 ;  /* 0xff80000031317808 */ /* 0x000fe40006000000 */
[----:B------:R-:W-:-:S02]  /*1960*/  FMNMX R4, R48, R5, !PT ;  /* 0x0000000530047209 */ /* 0x000fc40007800000 */
[----:B------:R-:W-:Y:S02]  /*1970*/  FSEL R43, R43, -INF , !P3 ;  /* 0xff8000002b2b7808 */ /* 0x000fe40005800000 */
[----:B------:R-:W-:Y:S02]  /*1980*/  ISETP.GE.AND P3, PT, R0, R3, PT ;  /* 0x000000030000720c */ /* 0x000fe40003f66270 */
[----:B------:R-:W-:Y:S02]  /*1990*/  FSEL R52, R52, -INF , !P1 ;  /* 0xff80000034347808 */ /* 0x000fe40004800000 */
[----:B------:R-:W-:Y:S02]  /*19a0*/  FMNMX R5, R49, R4, !PT ;  /* 0x0000000431057209 */ /* 0x000fe40007800000 */
[----:B------:R-:W-:Y:S02]  /*19b0*/  FSEL R53, R53, -INF , !P3 ;  /* 0xff80000035357808 */ /* 0x000fe40005800000 */
[----:B------:R-:W-:-:S02]  /*19c0*/  FMNMX R0, R52, R5, !PT ;  /* 0x0000000534007209 */ /* 0x000fc40007800000 */
[----:B------:R-:W-:Y:S02]  /*19d0*/  FSEL R46, R46, -INF , !P6 ;  /* 0xff8000002e2e7808 */ /* 0x000fe40007000000 */
[----:B------:R-:W-:Y:S02]  /*19e0*/  FMNMX R6, R53, R0, !PT ;  /* 0x0000000035067209 */ /* 0x000fe40007800000 */
[----:B------:R-:W-:Y:S02]  /*19f0*/  FSEL R47, R47, -INF , !P5 ;  /* 0xff8000002f2f7808 */ /* 0x000fe40006800000 */
[----:B------:R-:W-:Y:S01]  /*1a00*/  FSEL R50, R50, -INF , !P2 ;  /* 0xff80000032327808 */ /* 0x000fe20005000000 */
[----:B------:R-:W1:Y:S01]  /*1a10*/  SHFL.BFLY PT, R5, R6, 0x1, 0x1f ;  /* 0x0c201f0006057f89 */ /* 0x000e6200000e0000 */
[----:B------:R-:W-:Y:S02]  /*1a20*/  FSEL R51, R51, -INF , !P4 ;  /* 0xff80000033337808 */ /* 0x000fe40006000000 */
[----:B------:R-:W-:-:S02]  /*1a30*/  FSEL R54, R54, -INF , !P1 ;  /* 0xff80000036367808 */ /* 0x000fc40004800000 */
[----:B------:R-:W-:Y:S02]  /*1a40*/  FSEL R55, R55, -INF , !P3 ;  /* 0xff80000037377808 */ /* 0x000fe40005800000 */
[----:B-1----:R-:W-:Y:S02]  /*1a50*/  FMNMX R7, R6, R5, !PT ;  /* 0x0000000506077209 */ /* 0x002fe40007800000 */
[----:B------:R-:W-:-:S03]  /*1a60*/  FMNMX R5, R26, R27, !PT ;  /* 0x0000001b1a057209 */ /* 0x000fc60007800000 */
[----:B------:R-:W1:Y:S01]  /*1a70*/  SHFL.BFLY PT, R4, R7, 0x2, 0x1f ;  /* 0x0c401f0007047f89 */ /* 0x000e6200000e0000 */
[----:B------:R-:W-:-:S04]  /*1a80*/  FMNMX R0, R30, R5, !PT ;  /* 0x000000051e007209 */ /* 0x000fc80007800000 */
[----:B------:R-:W-:-:S04]  /*1a90*/  FMNMX R5, R31, R0, !PT ;  /* 0x000000001f057209 */ /* 0x000fc80007800000 */
[----:B------:R-:W-:-:S04]  /*1aa0*/  FMNMX R0, R34, R5, !PT ;  /* 0x0000000522007209 */ /* 0x000fc80007800000 */
[----:B------:R-:W-:-:S04]  /*1ab0*/  FMNMX R5, R35, R0, !PT ;  /* 0x0000000023057209 */ /* 0x000fc80007800000 */
[----:B------:R-:W-:-:S04]  /*1ac0*/  FMNMX R0, R38, R5, !PT ;  /* 0x0000000526007209 */ /* 0x000fc80007800000 */
[----:B------:R-:W-:Y:S02]  /*1ad0*/  FMNMX R5, R39, R0, !PT ;  /* 0x0000000027057209 */ /* 0x000fe40007800000 */
[----:B-1----:R-:W-:Y:S02]  /*1ae0*/  FMNMX R4, R7, R4, !PT ;  /* 0x0000000407047209 */ /* 0x002fe40007800000 */
[----:B------:R-:W-:Y:S02]  /*1af0*/  FMNMX R0, R42, R5, !PT ;  /* 0x000000052a007209 */ /* 0x000fe40007800000 */
[C---:B------:R-:W-:Y:S02]  /*1b00*/  FSETP.NEU.AND P0, PT, R4.reuse, -INF , PT ;  /* 0xff8000000400780b */ /* 0x040fe40003f0d000 */
[----:B------:R-:W-:Y:S02]  /*1b10*/  FMNMX R5, R43, R0, !PT ;  /* 0x000000002b057209 */ /* 0x000fe40007800000 */
[----:B------:R-:W-:-:S02]  /*1b20*/  FSEL R8, R4, RZ, P0 ;  /* 0x000000ff04087208 */ /* 0x000fc40000000000 */
[----:B------:R-:W-:Y:S02]  /*1b30*/  FMNMX R0, R46, R5, !PT ;  /* 0x000000052e007209 */ /* 0x000fe40007800000 */
[----:B------:R-:W-:Y:S01]  /*1b40*/  ISETP.NE.AND P0, PT, R9, RZ, PT ;  /* 0x000000ff0900720c */ /* 0x000fe20003f05270 */
[----:B------:R-:W-:Y:S01]  /*1b50*/  FMUL R8, R8, UR6 ;  /* 0x0000000608087c20 */ /* 0x000fe20008400000 */
[----:B------:R-:W-:-:S03]  /*1b60*/  FMNMX R5, R47, R0, !PT ;  /* 0x000000002f057209 */ /* 0x000fc60007800000 */
[--C-:B------:R-:W-:Y:S01]  /*1b70*/  FFMA R24, R24, UR6, -R8.reuse ;  /* 0x0000000618187c23 */ /* 0x100fe20008000808 */
[--C-:B------:R-:W-:Y:S01]  /*1b80*/  FFMA R25, R25, UR6, -R8.reuse ;  /* 0x0000000619197c23 */ /* 0x100fe20008000808 */
[----:B------:R-:W-:Y:S01]  /*1b90*/  FMNMX R0, R50, R5, !PT ;  /* 0x0000000532007209 */ /* 0x000fe20007800000 */
[--C-:B------:R-:W-:Y:S01]  /*1ba0*/  FFMA R36, R36, UR6, -R8.reuse ;  /* 0x0000000624247c23 */ /* 0x100fe20008000808 */
[--C-:B------:R-:W-:Y:S01]  /*1bb0*/  FFMA R32, R32, UR6, -R8.reuse ;  /* 0x0000000620207c23 */ /* 0x100fe20008000808 */
[----:B------:R-:W-:Y:S01]  /*1bc0*/  FSETP.GEU.AND P5, PT, R24, -126, PT ;  /* 0xc2fc00001800780b */ /* 0x000fe20003fae000 */
[--C-:B------:R-:W-:Y:S01]  /*1bd0*/  FFMA R33, R33, UR6, -R8.reuse ;  /* 0x0000000621217c23 */ /* 0x100fe20008000808 */
[----:B------:R-:W-:Y:S01]  /*1be0*/  FMNMX R5, R51, R0, !PT ;  /* 0x0000000033057209 */ /* 0x000fe20007800000 */
        /* <DEDUP_REMOVED lines=10> */
[----:B------:R-:W-:Y:S01]  /*1c90*/  @!P5 FMUL R24, R24, 0.5 ;  /* 0x3f0000001818d820 */ /* 0x000fe20000400000 */
[----:B------:R-:W-:Y:S01]  /*1ca0*/  FSETP.GEU.AND P6, PT, R28, -126, PT ;  /* 0xc2fc00001c00780b */ /* 0x000fe20003fce000 */
[----:B------:R-:W1:Y:S01]  /*1cb0*/  SHFL.BFLY PT, R5, R0, 0x1, 0x1f ;  /* 0x0c201f0000057f89 */ /* 0x000e6200000e0000 */
[----:B------:R-:W-:Y:S01]  /*1cc0*/  FSETP.GEU.AND P4, PT, R29, -126, PT ;  /* 0xc2fc00001d00780b */ /* 0x000fe20003f8e000 */
[----:B------:R-:W-:Y:S01]  /*1cd0*/  @!P2 FMUL R25, R25, 0.5 ;  /* 0x3f0000001919a820 */ /* 0x000fe20000400000 */
[--C-:B------:R-:W-:Y:S01]  /*1ce0*/  FFMA R48, R48, UR6, -R8.reuse ;  /* 0x0000000630307c23 */ /* 0x100fe20008000808 */
[----:B------:R-:W2:Y:S01]  /*1cf0*/  MUFU.EX2 R24, R24 ;  /* 0x0000001800187308 */ /* 0x000ea20000000800 */
[--C-:B------:R-:W-:Y:S01]  /*1d00*/  FFMA R49, R49, UR6, -R8.reuse ;  /* 0x0000000631317c23 */ /* 0x100fe20008000808 */
[----:B------:R-:W-:Y:S01]  /*1d10*/  @!P3 FMUL R32, R32, 0.5 ;  /* 0x3f0000002020b820 */ /* 0x000fe20000400000 */
[--C-:B------:R-:W-:Y:S01]  /*1d20*/  FFMA R40, R40, UR6, -R8.reuse ;  /* 0x0000000628287c23 */ /* 0x100fe20008000808 */
[--C-:B------:R-:W-:Y:S01]  /*1d30*/  FFMA R41, R41, UR6, -R8.reuse ;  /* 0x0000000629297c23 */ /* 0x100fe20008000808 */
[--C-:B------:R-:W-:Y:S01]  /*1d40*/  FFMA R52, R52, UR6, -R8.reuse ;  /* 0x0000000634347c23 */ /* 0x100fe20008000808 */
[----:B------:R-:W-:Y:S01]  /*1d50*/  @!P1 FMUL R33, R33, 0.5 ;  /* 0x3f00000021219820 */ /* 0x000fe20000400000 */
[----:B------:R-:W-:Y:S01]  /*1d60*/  FFMA R53, R53, UR6, -R8 ;  /* 0x0000000635357c23 */ /* 0x000fe20008000808 */
[----:B------:R-:W3:Y:S01]  /*1d70*/  MUFU.EX2 R25, R25 ;  /* 0x0000001900197308 */ /* 0x000ee20000000800 */
[----:B------:R-:W-:Y:S01]  /*1d80*/  @!P6 FMUL R28, R28, 0.5 ;  /* 0x3f0000001c1ce820 */ /* 0x000fe20000400000 */
[----:B------:R-:W-:-:S06]  /*1d90*/  @!P4 FMUL R29, R29, 0.5 ;  /* 0x3f0000001d1dc820 */ /* 0x000fcc0000400000 */
[----:B------:R-:W4:Y:S01]  /*1da0*/  MUFU.EX2 R32, R32 ;  /* 0x0000002000207308 */ /* 0x000f220000000800 */
[----:B--2---:R-:W-:Y:S01]  /*1db0*/  @!P5 FMUL R24, R24, R24 ;  /* 0x000000181818d220 */ /* 0x004fe20000400000 */
[----:B------:R-:W-:Y:S02]  /*1dc0*/  FSETP.GEU.AND P5, PT, R36, -126, PT ;  /* 0xc2fc00002400780b */ /* 0x000fe40003fae000 */
[----:B-1----:R-:W-:-:S04]  /*1dd0*/  FMNMX R5, R0, R5, !PT ;  /* 0x0000000500057209 */ /* 0x002fc80007800000 */
[----:B------:R-:W1:Y:S01]  /*1de0*/  MUFU.EX2 R33, R33 ;  /* 0x0000002100217308 */ /* 0x000e620000000800 */
[----:B---3--:R-:W-:Y:S01]  /*1df0*/  @!P2 FMUL R25, R25, R25 ;  /* 0x000000191919a220 */ /* 0x008fe20000400000 */
[----:B------:R-:W-:Y:S01]  /*1e00*/  FSETP.GEU.AND P2, PT, R37, -126, PT ;  /* 0xc2fc00002500780b */ /* 0x000fe20003f4e000 */
[----:B------:R-:W2:Y:S04]  /*1e10*/  SHFL.BFLY PT, R0, R5, 0x2, 0x1f ;  /* 0x0c401f0005007f89 */ /* 0x000ea800000e0000 */
[----:B------:R-:W-:Y:S01]  /*1e20*/  @!P5 FMUL R36, R36, 0.5 ;  /* 0x3f0000002424d820 */ /* 0x000fe20000400000 */
[----:B------:R-:W3:Y:S01]  /*1e30*/  MUFU.EX2 R28, R28 ;  /* 0x0000001c001c7308 */ /* 0x000ee20000000800 */
[----:B----4-:R-:W-:Y:S01]  /*1e40*/  @!P3 FMUL R32, R32, R32 ;  /* 0x000000202020b220 */ /* 0x010fe20000400000 */
[----:B------:R-:W-:-:S05]  /*1e50*/  FSETP.GEU.AND P3, PT, R44, -126, PT ;  /* 0xc2fc00002c00780b */ /* 0x000fca0003f6e000 */
[----:B------:R-:W-:Y:S01]  /*1e60*/  @!P2 FMUL R37, R37, 0.5 ;  /* 0x3f0000002525a820 */ /* 0x000fe20000400000 */
[----:B------:R-:W4:Y:S01]  /*1e70*/  MUFU.EX2 R36, R36 ;  /* 0x0000002400247308 */ /* 0x000f220000000800 */
[----:B-1----:R-:W-:Y:S01]  /*1e80*/  @!P1 FMUL R33, R33, R33 ;  /* 0x0000002121219220 */ /* 0x002fe20000400000 */
[----:B------:R-:W-:-:S05]  /*1e90*/  FSETP.GEU.AND P1, PT, R45, -126, PT ;  /* 0xc2fc00002d00780b */ /* 0x000fca0003f2e000 */
[----:B------:R-:W-:Y:S01]  /*1ea0*/  @!P3 FMUL R44, R44, 0.5 ;  /* 0x3f0000002c2cb820 */ /* 0x000fe20000400000 */
[----:B------:R-:W1:Y:S01]  /*1eb0*/  MUFU.EX2 R37, R37 ;  /* 0x0000002500257308 */ /* 0x000e620000000800 */
[----:B---3--:R-:W-:Y:S01]  /*1ec0*/  @!P6 FMUL R28, R28, R28 ;  /* 0x0000001c1c1ce220 */ /* 0x008fe20000400000 */
[----:B------:R-:W-:Y:S02]  /*1ed0*/  FSETP.GEU.AND P6, PT, R40, -126, PT ;  /* 0xc2fc00002800780b */ /* 0x000fe40003fce000 */
[----:B--2---:R-:W-:-:S03]  /*1ee0*/  FMNMX R5, R5, R0, !PT ;  /* 0x0000000005057209 */ /* 0x004fc60007800000 */
[----:B------:R-:W-:Y:S01]  /*1ef0*/  @!P1 FMUL R45, R45, 0.5 ;  /* 0x3f0000002d2d9820 */ /* 0x000fe20000400000 */
[----:B------:R-:W2:Y:S01]  /*1f00*/  MUFU.EX2 R29, R29 ;  /* 0x0000001d001d7308 */ /* 0x000ea20000000800 */
[----:B----4-:R-:W-:Y:S01]  /*1f10*/  @!P5 FMUL R36, R36, R36 ;  /* 0x000000242424d220 */ /* 0x010fe20000400000 */
[----:B------:R-:W-:-:S04]  /*1f20*/  FSETP.NEU.AND P5, PT, R5, -INF , PT ;  /* 0xff8000000500780b */ /* 0x000fc80003fad000 */
[----:B------:R-:W-:Y:S01]  /*1f30*/  FSEL R0, R5, RZ, P5 ;  /* 0x000000ff05007208 */ /* 0x000fe20002800000 */
[----:B------:R-:W-:Y:S01]  /*1f40*/  @!P6 FMUL R40, R40, 0.5 ;  /* 0x3f0000002828e820 */ /* 0x000fe20000400000 */
[----:B------:R-:W-:Y:S01]  /*1f50*/  FSETP.GEU.AND P5, PT, R49, -126, PT ;  /* 0xc2fc00003100780b */ /* 0x000fe20003fae000 */
[----:B-1----:R-:W-:Y:S01]  /*1f60*/  @!P2 FMUL R37, R37, R37 ;  /* 0x000000252525a220 */ /* 0x002fe20000400000 */
[----:B------:R-:W-:Y:S01]  /*1f70*/  FSETP.GEU.AND P2, PT, R48, -126, PT ;  /* 0xc2fc00003000780b */ /* 0x000fe20003f4e000 */
[----:B------:R-:W1:Y:S01]  /*1f80*/  MUFU.EX2 R9, R44 ;  /* 0x0000002c00097308 */ /* 0x000e620000000800 */
[----:B------:R-:W-:-:S04]  /*1f90*/  FMUL R0, R0, UR6 ;  /* 0x0000000600007c20 */ /* 0x000fc80008400000 */
[--C-:B------:R-:W-:Y:S01]  /*1fa0*/  FFMA R26, R26, UR6, -R0.reuse ;  /* 0x000000061a1a7c23 */ /* 0x100fe20008000800 */
[----:B--2---:R-:W-:Y:S01]  /*1fb0*/  @!P4 FMUL R29, R29, R29 ;  /* 0x0000001d1d1dc220 */ /* 0x004fe20000400000 */
[----:B------:R-:W-:Y:S01]  /*1fc0*/  FSETP.GEU.AND P4, PT, R41, -126, PT ;  /* 0xc2fc00002900780b */ /* 0x000fe20003f8e000 */
[----:B------:R-:W2:Y:S01]  /*1fd0*/  MUFU.EX2 R12, R45 ;  /* 0x0000002d000c7308 */ /* 0x000ea20000000800 */
[--C-:B------:R-:W-:Y:S01]  /*1fe0*/  FFMA R27, R27, UR6, -R0.reuse ;  /* 0x000000061b1b7c23 */ /* 0x100fe20008000800 */
[----:B------:R-:W-:Y:S01]  /*1ff0*/  @!P5 FMUL R49, R49, 0.5 ;  /* 0x3f0000003131d820 */ /* 0x000fe20000400000 */
[--C-:B------:R-:W-:Y:S01]  /*2000*/  FFMA R30, R30, UR6, -R0.reuse ;  /* 0x000000061e1e7c23 */ /* 0x100fe20008000800 */
[----:B------:R-:W-:Y:S01]  /*2010*/  @!P2 FMUL R48, R48, 0.5 ;  /* 0x3f0000003030a820 */ /* 0x000fe20000400000 */
[--C-:B------:R-:W-:Y:S01]  /*2020*/  FFMA R31, R31, UR6, -R0.reuse ;  /* 0x000000061f1f7c23 */ /* 0x100fe20008000800 */
[--C-:B------:R-:W-:Y:S01]  /*2030*/  FFMA R38, R38, UR6, -R0.reuse ;  /* 0x0000000626267c23 */ /* 0x100fe20008000800 */
[--C-:B------:R-:W-:Y:S01]  /*2040*/  FFMA R39, R39, UR6, -R0.reuse ;  /* 0x0000000627277c23 */ /* 0x100fe20008000800 */
[----:B------:R-:W3:Y:S01]  /*2050*/  MUFU.EX2 R11, R48 ;  /* 0x00000030000b7308 */ /* 0x000ee20000000800 */
[----:B-1----:R-:W-:Y:S01]  /*2060*/  @!P3 FMUL R9, R9, R9 ;  /* 0x000000090909b220 */ /* 0x002fe20000400000 */
[----:B------:R-:W-:Y:S01]  /*2070*/  FSETP.GEU.AND P3, PT, R26, -126, PT ;  /* 0xc2fc00001a00780b */ /* 0x000fe20003f6e000 */
[--C-:B------:R-:W-:Y:S01]  /*2080*/  FFMA R6, R42, UR6, -R0.reuse ;  /* 0x000000062a067c23 */ /* 0x100fe20008000800 */
[----:B------:R-:W-:Y:S01]  /*2090*/  @!P4 FMUL R41, R41, 0.5 ;  /* 0x3f0000002929c820 */ /* 0x000fe20000400000 */
[--C-:B------:R-:W-:Y:S01]  /*20a0*/  FFMA R43, R43, UR6, -R0.reuse ;  /* 0x000000062b2b7c23 */ /* 0x100fe20008000800 */
[--C-:B------:R-:W-:Y:S01]  /*20b0*/  FFMA R34, R34, UR6, -R0.reuse ;  /* 0x0000000622227c23 */ /* 0x100fe20008000800 */
[--C-:B------:R-:W-:Y:S01]  /*20c0*/  FFMA R35, R35, UR6, -R0.reuse ;  /* 0x0000000623237c23 */ /* 0x100fe20008000800 */
[----:B------:R-:W1:Y:S01]  /*20d0*/  MUFU.EX2 R8, R49 ;  /* 0x0000003100087308 */ /* 0x000e620000000800 */
[----:B--2---:R-:W-:Y:S01]  /*20e0*/  @!P1 FMUL R12, R12, R12 ;  /* 0x0000000c0c0c9220 */ /* 0x004fe20000400000 */
[----:B------:R-:W-:Y:S01]  /*20f0*/  FSETP.GEU.AND P1, PT, R27, -126, PT ;  /* 0xc2fc00001b00780b */ /* 0x000fe20003f2e000 */
[--C-:B------:R-:W-:Y:S01]  /*2100*/  FFMA R50, R50, UR6, -R0.reuse ;  /* 0x0000000632327c23 */ /* 0x100fe20008000800 */
[--C-:B------:R-:W-:Y:S01]  /*2110*/  FFMA R51, R51, UR6, -R0.reuse ;  /* 0x0000000633337c23 */ /* 0x100fe20008000800 */
[--C-:B------:R-:W-:Y:S01]  /*2120*/  FFMA R54, R54, UR6, -R0.reuse ;  /* 0x0000000636367c23 */ /* 0x100fe20008000800 */
[----:B------:R-:W-:Y:S01]  /*2130*/  FFMA R47, R47, UR6, -R0 ;  /* 0x000000062f2f7c23 */ /* 0x000fe20008000800 */
[----:B------:R-:W-:Y:S01]  /*2140*/  @!P3 FMUL R26, R26, 0.5 ;  /* 0x3f0000001a1ab820 */ /* 0x000fe20000400000 */
[----:B------:R-:W2:Y:S01]  /*2150*/  MUFU.EX2 R7, R40 ;  /* 0x0000002800077308 */ /* 0x000ea20000000800 */
[----:B---3--:R-:W-:Y:S01]  /*2160*/  @!P2 FMUL R11, R11, R11 ;  /* 0x0000000b0b0ba220 */ /* 0x008fe20000400000 */
[----:B------:R-:W-:-:S05]  /*2170*/  FSETP.GEU.AND P2, PT, R30, -126, PT ;  /* 0xc2fc00001e00780b */ /* 0x000fca0003f4e000 */
[----:B------:R-:W-:Y:S01]  /*2180*/  @!P1 FMUL R27, R27, 0.5 ;  /* 0x3f0000001b1b9820 */ /* 0x000fe20000400000 */
[----:B------:R3:W4:Y:S01]  /*2190*/  MUFU.EX2 R10, R41 ;  /* 0x00000029000a7308 */ /* 0x0007220000000800 */
[----:B-1----:R-:W-:Y:S01]  /*21a0*/  @!P5 FMUL R8, R8, R8 ;  /* 0x000000080808d220 */ /* 0x002fe20000400000 */
[----:B------:R-:W-:-:S03]  /*21b0*/  FSETP.GEU.AND P5, PT, R31, -126, PT ;  /* 0xc2fc00001f00780b */ /* 0x000fc60003fae000 */
[----:B------:R-:W-:Y:S02]  /*21c0*/  FADD R45, R33, R8 ;  /* 0x00000008212d7221 */ /* 0x000fe40000000000 */
[----:B------:R-:W-:Y:S01]  /*21d0*/  @!P2 FMUL R30, R30, 0.5 ;  /* 0x3f0000001e1ea820 */ /* 0x000fe20000400000 */
[----:B------:R1:W5:Y:S01]  /*21e0*/  MUFU.EX2 R15, R26 ;  /* 0x0000001a000f7308 */ /* 0x0003620000000800 */
[----:B--2---:R-:W-:Y:S01]  /*21f0*/  @!P6 FMUL R7, R7, R7 ;  /* 0x000000070707e220 */ /* 0x004fe20000400000 */
[----:B------:R-:W-:Y:S01]  /*2200*/  FSETP.GEU.AND P6, PT, R52, -126, PT ;  /* 0xc2fc00003400780b */ /* 0x000fe20003fce000 */
[----:B---3--:R-:W-:-:S04]  /*2210*/  FADD R41, R32, R11 ;  /* 0x0000000b20297221 */ /* 0x008fc80000000000 */
[----:B------:R-:W-:Y:S01]  /*2220*/  @!P5 FMUL R31, R31, 0.5 ;  /* 0x3f0000001f1fd820 */ /* 0x000fe20000400000 */
[----:B------:R2:W3:Y:S01]  /*2230*/  MUFU.EX2 R20, R27 ;  /* 0x0000001b00147308 */ /* 0x0004e20000000800 */
[----:B----4-:R-:W-:Y:S01]  /*2240*/  @!P4 FMUL R10, R10, R10 ;  /* 0x0000000a0a0ac220 */ /* 0x010fe20000400000 */
[----:B------:R-:W-:Y:S01]  /*2250*/  FSETP.GEU.AND P4, PT, R53, -126, PT ;  /* 0xc2fc00003500780b */ /* 0x000fe20003f8e000 */
[--C-:B-1----:R-:W-:Y:S01]  /*2260*/  FFMA R26, R46, UR6, -R0.reuse ;  /* 0x000000062e1a7c23 */ /* 0x102fe20008000800 */
[----:B------:R-:W-:-:S03]  /*2270*/  FFMA R0, R55, UR6, -R0 ;  /* 0x0000000637007c23 */ /* 0x000fc60008000800 */
[----:B------:R-:W-:Y:S01]  /*2280*/  @!P6 FMUL R52, R52, 0.5 ;  /* 0x3f0000003434e820 */ /* 0x000fe20000400000 */
[----:B------:R1:W4:Y:S01]  /*2290*/  MUFU.EX2 R21, R30 ;  /* 0x0000001e00157308 */ /* 0x0003220000000800 */
[----:B-----5:R-:W-:Y:S01]  /*22a0*/  @!P3 FMUL R15, R15, R15 ;  /* 0x0000000f0f0fb220 */ /* 0x020fe20000400000 */
[----:B------:R-:W-:Y:S01]  /*22b0*/  FSETP.GEU.AND P3, PT, R38, -126, PT ;  /* 0xc2fc00002600780b */ /* 0x000fe20003f6e000 */
[----:B--2---:R-:W-:-:S04]  /*22c0*/  FADD R27, R28, R9 ;  /* 0x000000091c1b7221 */ /* 0x004fc80000000000 */
[----:B------:R-:W-:Y:S01]  /*22d0*/  @!P4 FMUL R53, R53, 0.5 ;  /* 0x3f0000003535c820 */ /* 0x000fe20000400000 */
[----:B------:R-:W2:Y:S01]  /*22e0*/  MUFU.EX2 R40, R31 ;  /* 0x0000001f00287308 */ /* 0x000ea20000000800 */
[----:B---3--:R-:W-:Y:S01]  /*22f0*/  @!P1 FMUL R20, R20, R20 ;  /* 0x0000001414149220 */ /* 0x008fe20000400000 */
[----:B------:R-:W-:Y:S01]  /*2300*/  FSETP.GEU.AND P1, PT, R39, -126, PT ;  /* 0xc2fc00002700780b */ /* 0x000fe20003f2e000 */
[----:B-1----:R-:W-:-:S04]  /*2310*/  FADD R30, R29, R12 ;  /* 0x0000000c1d1e7221 */ /* 0x002fc80000000000 */
[----:B------:R-:W-:Y:S01]  /*2320*/  @!P3 FMUL R38, R38, 0.5 ;  /* 0x3f0000002626b820 */ /* 0x000fe20000400000 */
[----:B------:R-:W1:Y:S01]  /*2330*/  MUFU.EX2 R13, R52 ;  /* 0x00000034000d7308 */ /* 0x000e620000000800 */
[----:B----4-:R-:W-:Y:S01]  /*2340*/  @!P2 FMUL R21, R21, R21 ;  /* 0x000000151515a220 */ /* 0x010fe20000400000 */
[----:B------:R-:W-:-:S05]  /*2350*/  FSETP.GEU.AND P2, PT, R6, -126, PT ;  /* 0xc2fc00000600780b */ /* 0x000fca0003f4e000 */
[----:B------:R-:W-:Y:S01]  /*2360*/  @!P1 FMUL R39, R39, 0.5 ;  /* 0x3f00000027279820 */ /* 0x000fe20000400000 */
[----:B------:R-:W3:Y:S01]  /*2370*/  MUFU.EX2 R14, R53 ;  /* 0x00000035000e7308 */ /* 0x000ee20000000800 */
[----:B--2---:R-:W-:Y:S01]  /*2380*/  @!P5 FMUL R40, R40, R40 ;  /* 0x000000282828d220 */ /* 0x004fe20000400000 */
[----:B------:R-:W-:-:S05]  /*2390*/  FSETP.GEU.AND P5, PT, R43, -126, PT ;  /* 0xc2fc00002b00780b */ /* 0x000fca0003fae000 */
[----:B------:R-:W-:Y:S01]  /*23a0*/  @!P2 FMUL R6, R6, 0.5 ;  /* 0x3f0000000606a820 */ /* 0x000fe20000400000 */
[----:B------:R-:W2:Y:S01]  /*23b0*/  MUFU.EX2 R31, R38 ;  /* 0x00000026001f7308 */ /* 0x000ea20000000800 */
[----:B-1----:R-:W-:Y:S01]  /*23c0*/  @!P6 FMUL R13, R13, R13 ;  /* 0x0000000d0d0de220 */ /* 0x002fe20000400000 */
[----:B------:R-:W-:-:S05]  /*23d0*/  FSETP.GEU.AND P6, PT, R34, -126, PT ;  /* 0xc2fc00002200780b */ /* 0x000fca0003fce000 */
[----:B------:R-:W-:Y:S01]  /*23e0*/  @!P5 FMUL R43, R43, 0.5 ;  /* 0x3f0000002b2bd820 */ /* 0x000fe20000400000 */
[----:B------:R-:W1:Y:S01]  /*23f0*/  MUFU.EX2 R44, R39 ;  /* 0x00000027002c7308 */ /* 0x000e620000000800 */
[----:B---3--:R-:W-:Y:S01]  /*2400*/  @!P4 FMUL R14, R14, R14 ;  /* 0x0000000e0e0ec220 */ /* 0x008fe20000400000 */
[----:B------:R-:W-:-:S05]  /*2410*/  FSETP.GEU.AND P4, PT, R35, -126, PT ;  /* 0xc2fc00002300780b */ /* 0x000fca0003f8e000 */
[----:B------:R-:W-:Y:S01]  /*2420*/  @!P6 FMUL R34, R34, 0.5 ;  /* 0x3f0000002222e820 */ /* 0x000fe20000400000 */
[----:B------:R3:W4:Y:S01]  /*2430*/  MUFU.EX2 R46, R6 ;  /* 0x00000006002e7308 */ /* 0x0007220000000800 */
[----:B--2---:R-:W-:Y:S01]  /*2440*/  @!P3 FMUL R31, R31, R31 ;  /* 0x0000001f1f1fb220 */ /* 0x004fe20000400000 */
[----:B------:R-:W-:-:S05]  /*2450*/  FSETP.GEU.AND P3, PT, R50, -126, PT ;  /* 0xc2fc00003200780b */ /* 0x000fca0003f6e000 */
[----:B------:R-:W-:Y:S01]  /*2460*/  @!P4 FMUL R35, R35, 0.5 ;  /* 0x3f0000002323c820 */ /* 0x000fe20000400000 */
[----:B------:R2:W5:Y:S01]  /*2470*/  MUFU.EX2 R23, R34 ;  /* 0x0000002200177308 */ /* 0x0005620000000800 */
[----:B-1----:R-:W-:Y:S01]  /*2480*/  @!P1 FMUL R44, R44, R44 ;  /* 0x0000002c2c2c9220 */ /* 0x002fe20000400000 */
[----:B------:R-:W-:Y:S01]  /*2490*/  FSETP.GEU.AND P1, PT, R51, -126, PT ;  /* 0xc2fc00003300780b */ /* 0x000fe20003f2e000 */
[----:B---3--:R-:W-:Y:S01]  /*24a0*/  FADD R6, R24, R7 ;  /* 0x0000000718067221 */ /* 0x008fe20000000000 */
[----:B------:R-:W-:-:S03]  /*24b0*/  F2FP.BF16.F32.PACK_AB R24, R25, R24 ;  /* 0x000000181918723e */ /* 0x000fc600000010ff */
[----:B------:R-:W-:Y:S01]  /*24c0*/  @!P3 FMUL R50, R50, 0.5 ;  /* 0x3f0000003232b820 */ /* 0x000fe20000400000 */
[----:B------:R-:W1:Y:S01]  /*24d0*/  MUFU.EX2 R42, R35 ;  /* 0x00000023002a7308 */ /* 0x000e620000000800 */
[----:B----4-:R-:W-:Y:S01]  /*24e0*/  @!P2 FMUL R46, R46, R46 ;  /* 0x0000002e2e2ea220 */ /* 0x010fe20000400000 */
[----:B------:R-:W-:Y:S01]  /*24f0*/  FSETP.GEU.AND P2, PT, R54, -126, PT ;  /* 0xc2fc00003600780b */ /* 0x000fe20003f4e000 */
[----:B--2---:R-:W-:Y:S01]  /*2500*/  FADD R34, R36, R13 ;  /* 0x0000000d24227221 */ /* 0x004fe20000000000 */
[----:B------:R-:W-:-:S03]  /*2510*/  FADD R6, R6, R41 ;  /* 0x0000002906067221 */ /* 0x000fc60000000000 */
[----:B------:R-:W-:Y:S01]  /*2520*/  @!P1 FMUL R51, R51, 0.5 ;  /* 0x3f00000033339820 */ /* 0x000fe20000400000 */
[----:B------:R-:W2:Y:S01]  /*2530*/  MUFU.EX2 R43, R43 ;  /* 0x0000002b002b7308 */ /* 0x000ea20000000800 */
[----:B-----5:R-:W-:Y:S01]  /*2540*/  @!P6 FMUL R23, R23, R23 ;  /* 0x000000171717e220 */ /* 0x020fe20000400000 */
[----:B------:R-:W-:Y:S01]  /*2550*/  FSETP.GEU.AND P6, PT, R26, -126, PT ;  /* 0xc2fc00001a00780b */ /* 0x000fe20003fce000 */
[----:B------:R-:W-:-:S04]  /*2560*/  FADD R27, R27, R34 ;  /* 0x000000221b1b7221 */ /* 0x000fc80000000000 */
[----:B------:R-:W-:Y:S01]  /*2570*/  @!P2 FMUL R54, R54, 0.5 ;  /* 0x3f0000003636a820 */ /* 0x000fe20000400000 */
[----:B------:R-:W3:Y:S01]  /*2580*/  MUFU.EX2 R50, R50 ;  /* 0x0000003200327308 */ /* 0x000ee20000000800 */
[----:B-1----:R-:W-:Y:S01]  /*2590*/  @!P4 FMUL R42, R42, R42 ;  /* 0x0000002a2a2ac220 */ /* 0x002fe20000400000 */
[----:B------:R-:W-:Y:S01]  /*25a0*/  FSETP.GEU.AND P4, PT, R47, -126, PT ;  /* 0xc2fc00002f00780b */ /* 0x000fe20003f8e000 */
[----:B------:R-:W-:Y:S01]  /*25b0*/  FADD R6, R6, R27 ;  /* 0x0000001b06067221 */ /* 0x000fe20000000000 */
[----:B------:R-:W-:-:S03]  /*25c0*/  F2FP.BF16.F32.PACK_AB R27, R40, R21 ;  /* 0x00000015281b723e */ /* 0x000fc600000010ff */
[----:B------:R-:W-:Y:S01]  /*25d0*/  @!P6 FMUL R26, R26, 0.5 ;  /* 0x3f0000001a1ae820 */ /* 0x000fe20000400000 */
[----:B------:R-:W1:Y:S01]  /*25e0*/  MUFU.EX2 R51, R51 ;  /* 0x0000003300337308 */ /* 0x000e620000000800 */
[----:B--2---:R-:W-:Y:S01]  /*25f0*/  @!P5 FMUL R43, R43, R43 ;  /* 0x0000002b2b2bd220 */ /* 0x004fe20000400000 */
[----:B------:R-:W-:-:S05]  /*2600*/  FSETP.GEU.AND P5, PT, R0, -126, PT ;  /* 0xc2fc00000000780b */ /* 0x000fca0003fae000 */
[----:B------:R-:W-:Y:S01]  /*2610*/  @!P4 FMUL R47, R47, 0.5 ;  /* 0x3f0000002f2fc820 */ /* 0x000fe20000400000 */
[----:B------:R2:W4:Y:S01]  /*2620*/  MUFU.EX2 R48, R26 ;  /* 0x0000001a00307308 */ /* 0x0005220000000800 */
[----:B---3--:R-:W-:-:S04]  /*2630*/  @!P3 FMUL R50, R50, R50 ;  /* 0x000000323232b220 */ /* 0x008fc80000400000 */
[----:B------:R-:W-:Y:S02]  /*2640*/  FADD R41, R23, R50 ;  /* 0x0000003217297221 */ /* 0x000fe40000000000 */
[----:B------:R-:W-:Y:S01]  /*2650*/  @!P5 FMUL R0, R0, 0.5 ;  /* 0x3f0000000000d820 */ /* 0x000fe20000400000 */
[----:B------:R3:W5:Y:S01]  /*2660*/  MUFU.EX2 R35, R47 ;  /* 0x0000002f00237308 */ /* 0x0007620000000800 */
[----:B--2---:R-:W-:Y:S01]  /*2670*/  FADD R26, R25, R10 ;  /* 0x0000000a191a7221 */ /* 0x004fe20000000000 */
[----:B-1----:R-:W-:Y:S01]  /*2680*/  @!P1 FMUL R51, R51, R51 ;  /* 0x0000003333339220 */ /* 0x002fe20000400000 */
[----:B------:R-:W-:Y:S02]  /*2690*/  F2FP.BF16.F32.PACK_AB R25, R20, R15 ;  /* 0x0000000f1419723e */ /* 0x000fe400000010ff */
[----:B------:R-:W-:Y:S01]  /*26a0*/  FADD R26, R26, R45 ;  /* 0x0000002d1a1a7221 */ /* 0x000fe20000000000 */
[----:B------:R-:W-:Y:S02]  /*26b0*/  FADD R45, R42, R51 ;  /* 0x000000332a2d7221 */ /* 0x000fe40000000000 */
[----:B------:R-:W1:Y:S01]  /*26c0*/  MUFU.EX2 R54, R54 ;  /* 0x0000003600367308 */ /* 0x000e620000000800 */
[----:B---3--:R-:W-:Y:S01]  /*26d0*/  FADD R47, R37, R14 ;  /* 0x0000000e252f7221 */ /* 0x008fe20000000000 */
[----:B----4-:R-:W-:-:S03]  /*26e0*/  @!P6 FMUL R48, R48, R48 ;  /* 0x000000303030e220 */ /* 0x010fc60000400000 */
[----:B------:R-:W-:Y:S01]  /*26f0*/  FADD R47, R30, R47 ;  /* 0x0000002f1e2f7221 */ /* 0x000fe20000000000 */
[----:B------:R-:W-:Y:S01]  /*2700*/  FADD R34, R21, R48 ;  /* 0x0000003015227221 */ /* 0x000fe20000000000 */
[----:B------:R-:W-:Y:S01]  /*2710*/  FADD R30, R20, R43 ;  /* 0x0000002b141e7221 */ /* 0x000fe20000000000 */
[----:B------:R2:W3:Y:S01]  /*2720*/  MUFU.EX2 R39, R0 ;  /* 0x0000000000277308 */ /* 0x0004e20000000800 */
[----:B------:R-:W-:Y:S01]  /*2730*/  FADD R47, R26, R47 ;  /* 0x0000002f1a2f7221 */ /* 0x000fe20000000000 */
[----:B-----5:R-:W-:Y:S01]  /*2740*/  @!P4 FMUL R35, R35, R35 ;  /* 0x000000232323c220 */ /* 0x020fe20000400000 */
[----:B------:R-:W-:Y:S01]  /*2750*/  IMAD.U32 R26, RZ, RZ, UR21 ;  /* 0x00000015ff1a7e24 */ /* 0x000fe2000f8e00ff */
[----:B------:R-:W-:Y:S01]  /*2760*/  UIADD3 UR21, UR36, 0x1, URZ ;  /* 0x0000000124157890 */ /* 0x000fe2000fffe03f */
[----:B------:R-:W-:Y:S01]  /*2770*/  FADD R30, R30, R45 ;  /* 0x0000002d1e1e7221 */ /* 0x000fe20000000000 */
[----:B------:R-:W-:Y:S01]  /*2780*/  FADD R38, R40, R35 ;  /* 0x0000002328267221 */ /* 0x000fe20000000000 */
[----:B------:R4:W-:Y:S01]  /*2790*/  SYNCS.ARRIVE.TRANS64.A1T0 RZ, [R26+UR23], RZ ;  /* 0x000000ff1aff79a7 */ /* 0x0009e20008100017 */
[----:B------:R-:W-:Y:S01]  /*27a0*/  UISETP.NE.AND UP0, UPT, UR21, 0x5, UPT ;  /* 0x000000051500788c */ /* 0x000fe2000bf05270 */
[----:B-1----:R-:W-:Y:S01]  /*27b0*/  @!P2 FMUL R54, R54, R54 ;  /* 0x000000363636a220 */ /* 0x002fe20000400000 */
[----:B--2---:R-:W-:Y:S01]  /*27c0*/  FADD R0, R15, R46 ;  /* 0x0000002e0f007221 */ /* 0x004fe20000000000 */
[----:B------:R-:W-:Y:S01]  /*27d0*/  F2FP.BF16.F32.PACK_AB R35, R35, R48 ;  /* 0x000000302323723e */ /* 0x000fe200000010ff */
[----:B------:R-:W-:Y:S01]  /*27e0*/  USEL UR6, URZ, 0x1, UP0 ;  /* 0x000000013f067887 */ /* 0x000fe20008000000 */
[----:B------:R-:W-:Y:S01]  /*27f0*/  FADD R49, R31, R54 ;  /* 0x000000361f317221 */ /* 0x000fe20000000000 */
[----:B------:R-:W-:Y:S01]  /*2800*/  FADD R0, R0, R41 ;  /* 0x0000002900007221 */ /* 0x000fe20000000000 */
[----:B------:R-:W-:Y:S01]  /*2810*/  USEL UR21, UR21, URZ, UP0 ;  /* 0x0000003f15157287 */ /* 0x000fe20008000000 */
[----:B----4-:R-:W-:Y:S01]  /*2820*/  F2FP.BF16.F32.PACK_AB R26, R29, R28 ;  /* 0x0000001c1d1a723e */ /* 0x010fe200000010ff */
[----:B---3--:R-:W-:Y:S01]  /*2830*/  @!P5 FMUL R39, R39, R39 ;  /* 0x000000272727d220 */ /* 0x008fe20000400000 */
[----:B------:R-:W-:Y:S01]  /*2840*/  FADD R49, R34, R49 ;  /* 0x0000003122317221 */ /* 0x000fe20000000000 */
[----:B------:R-:W-:-:S02]  /*2850*/  LOP3.LUT R18, R18, UR6, RZ, 0x3c, !PT ;  /* 0x0000000612127c12 */ /* 0x000fc4000f8e3cff */
[----:B------:R-:W-:Y:S01]  /*2860*/  FADD R53, R44, R39 ;  /* 0x000000272c357221 */ /* 0x000fe20000000000 */
[----:B------:R-:W-:Y:S01]  /*2870*/  FADD R49, R0, R49 ;  /* 0x0000003100317221 */ /* 0x000fe20000000000 */
[----:B------:R-:W-:Y:S01]  /*2880*/  FADD R0, R6, R47 ;  /* 0x0000002f06007221 */ /* 0x000fe20000000000 */
[----:B------:R-:W-:Y:S01]  /*2890*/  F2FP.BF16.F32.PACK_AB R28, R33, R32 ;  /* 0x00000020211c723e */ /* 0x000fe200000010ff */
[----:B------:R-:W-:Y:S01]  /*28a0*/  FADD R53, R38, R53 ;  /* 0x0000003526357221 */ /* 0x000fe20000000000 */
[----:B------:R-:W-:Y:S02]  /*28b0*/  F2FP.BF16.F32.PACK_AB R32, R10, R7 ;  /* 0x000000070a20723e */ /* 0x000fe400000010ff */
[----:B------:R-:W-:Y:S01]  /*28c0*/  F2FP.BF16.F32.PACK_AB R34, R12, R9 ;  /* 0x000000090c22723e */ /* 0x000fe200000010ff */
[----:B------:R-:W-:Y:S01]  /*28d0*/  FADD R30, R30, R53 ;  /* 0x000000351e1e7221 */ /* 0x000fe20000000000 */
[----:B------:R-:W-:Y:S02]  /*28e0*/  F2FP.BF16.F32.PACK_AB R38, R14, R13 ;  /* 0x0000000d0e26723e */ /* 0x000fe400000010ff */
[----:B------:R-:W-:Y:S01]  /*28f0*/  F2FP.BF16.F32.PACK_AB R29, R42, R23 ;  /* 0x000000172a1d723e */ /* 0x000fe200000010ff */
[----:B------:R-:W-:Y:S01]  /*2900*/  FADD R6, R49, R30 ;  /* 0x0000001e31067221 */ /* 0x000fe20000000000 */
[----:B------:R-:W-:-:S02]  /*2910*/  F2FP.BF16.F32.PACK_AB R30, R37, R36 ;  /* 0x00000024251e723e */ /* 0x000fc400000010ff */
[----:B------:R-:W-:Y:S02]  /*2920*/  F2FP.BF16.F32.PACK_AB R36, R8, R11 ;  /* 0x0000000b0824723e */ /* 0x000fe400000010ff */
[----:B------:R-:W-:Y:S02]  /*2930*/  F2FP.BF16.F32.PACK_AB R31, R44, R31 ;  /* 0x0000001f2c1f723e */ /* 0x000fe400000010ff */
[----:B------:R-:W-:Y:S02]  /*2940*/  F2FP.BF16.F32.PACK_AB R33, R43, R46 ;  /* 0x0000002e2b21723e */ /* 0x000fe400000010ff */
[----:B------:R-:W-:Y:S01]  /*2950*/  F2FP.BF16.F32.PACK_AB R37, R51, R50 ;  /* 0x000000323325723e */ /* 0x000fe200000010ff */
[----:B------:R-:W-:Y:S06]  /*2960*/  @!P0 BRA `(.L_x_21) ;  /* 0x0000000000048947 */ /* 0x000fec0003800000 */
[----:B------:R-:W-:Y:S01]  /*2970*/  BPT.TRAP 0x1 ;  /* 0x000000040000795c */ /* 0x000fe20000300000 */
.L_x_21:
[----:B------:R-:W-:Y:S01]  /*2980*/  ULEA UR6, UR21, UR49, 0x3 ;  /* 0x0000003115067291 */ /* 0x000fe2000f8e183f */
[----:B------:R-:W-:-:S08]  /*2990*/  SHF.L.U32 R7, R18, 0x1f, RZ ;  /* 0x0000001f12077819 */ /* 0x000fd000000006ff */
[----:B------:R-:W1:Y:S02]  /*29a0*/  SYNCS.PHASECHK.TRANS64.TRYWAIT P1, [UR6+0x12400], R7 ;  /* 0x01240007ff0075a7 */ /* 0x000e640008020146 */
[----:B-1----:R-:W-:Y:S05]  /*29b0*/  @!P1 BRA `(.L_x_22) ;  /* 0x0000006400d89947 */ /* 0x002fea0003800000 */
.L_x_124:
[----:B------:R-:W-:Y:S01]  /*29c0*/  ULEA UR10, UR21, UR48, 0x9 ;  /* 0x00000030150a7291 */ /* 0x000fe2000f8e483f */
[----:B------:R-:W-:Y:S01]  /*29d0*/  WARPGROUP.ARRIVE ;  /* 0x00000000000079c5 */ /* 0x000fe20000000000 */
[----:B------:R-:W-:Y:S01]  /*29e0*/  UMOV UR7, 0x40000040 ;  /* 0x4000004000077882 */ /* 0x000fe20000000000 */
[----:B------:R-:W-:-:S04]  /*29f0*/  F2FP.BF16.F32.PACK_AB R39, R39, R54 ;  /* 0x000000362727723e */ /* 0x000fc800000010ff */
[----:B------:R-:W-:Y:S02]  /*2a00*/  UMOV UR6, UR10 ;  /* 0x0000000a00067c82 */ /* 0x000fe40008000000 */
[----:B------:R-:W-:Y:S01]  /*2a10*/  HGMMA.64x64x16.F32.BF16 R56, R24, gdesc[UR4].tnspB, RZ, !UPT, gsb0 ;  /* 0x40e0000418387df0 */ /* 0x000fe2000c0018ff */
[----:B------:R-:W-:Y:S01]  /*2a20*/  UIADD3 UR6, UR10, 0x80, URZ ;  /* 0x000000800a067890 */ /* 0x000fe2000fffe03f */
[----:B------:R-:W-:Y:S01]  /*2a30*/  UMOV UR7, 0x40000040 ;  /* 0x4000004000077882 */ /* 0x000fe20000000000 */
[----:B------:R-:W-:Y:S02]  /*2a40*/  WARPGROUP.DEPBAR.LE gsb0, 0x0 ;  /* 0x00008000000079c5 */ /* 0x000fe40000010000 */
[----:B------:R-:W-:-:S06]  /*2a50*/  WARPGROUP.ARRIVE ;  /* 0x00000000000079c5 */ /* 0x000fcc0000000000 */
[----:B------:R-:W-:Y:S01]  /*2a60*/  HGMMA.64x64x16.F32.BF16 R56, R28, gdesc[UR4].tnspB, R56, gsb0 ;  /* 0x40e000041c387df0 */ /* 0x000fe20008001838 */
        /* <DEDUP_REMOVED lines=9> */
[----:B------:R-:W-:Y:S03]  /*2b00*/  HGMMA.64x64x16.F32.BF16 R56, R36, gdesc[UR4].tnspB, R56, gsb0 ;  /* 0x40e0000424387df0 */ /* 0x000fe60008001838 */
[----:B------:R-:W-:Y:S02]  /*2b10*/  WARPGROUP.DEPBAR.LE gsb0, 0x0 ;  /* 0x00008000000079c5 */ /* 0x000fe40000010000 */
[----:B------:R-:W-:Y:S05]  /*2b20*/  @!P0 BRA `(.L_x_23) ;  /* 0x0000000000048947 */ /* 0x000fea0003800000 */
[----:B------:R-:W-:Y:S01]  /*2b30*/  BPT.TRAP 0x1 ;  /* 0x000000040000795c */ /* 0x000fe20000300000 */
.L_x_23:
[----:B------:R-:W-:Y:S02]  /*2b40*/  UISETP.GT.U32.AND UP0, UPT, UR52, 0x1, UPT ;  /* 0x000000013400788c */ /* 0x000fe4000bf04070 */
[----:B------:R-:W-:-:S04]  /*2b50*/  UIADD3 UR22, UR22, 0x12428, URZ ;  /* 0x0001242816167890 */ /* 0x000fc8000fffe03f */
[----:B------:R-:W-:Y:S01]  /*2b60*/  PLOP3.LUT P1, PT, PT, PT, UP0, 0x80, 0x0 ;  /* 0x000000000000781c */ /* 0x000fe20003f2f008 */
[----:B------:R-:W-:-:S09]  /*2b70*/  UPRMT UR22, URZ, 0x654, UR22 ;  /* 0x000006543f167896 */ /* 0x000fd20008000016 */
[----:B------:R-:W-:Y:S03]  /*2b80*/  SYNCS.ARRIVE.TRANS64.RED.A1T0 RZ, [UR22], RZ ;  /* 0x000000ffffff79a7 */ /* 0x000fe60008100416 */
[----:B------:R-:W-:Y:S05]  /*2b90*/  @P1 BRA `(.L_x_24) ;  /* 0x0000000000041947 */ /* 0x000fea0003800000 */
[----:B------:R-:W-:Y:S01]  /*2ba0*/  BPT.TRAP 0x1 ;  /* 0x000000040000795c */ /* 0x000fe20000300000 */
.L_x_24:
[----:B------:R-:W-:Y:S01]  /*2bb0*/  UIADD3 UR36, UR21, 0x1, URZ ;  /* 0x0000000115247890 */ /* 0x000fe2000fffe03f */
[C---:B------:R-:W-:Y:S01]  /*2bc0*/  ISETP.GE.AND P2, PT, R3.reuse, 0x81, PT ;  /* 0x000000810300780c */ /* 0x040fe20003f46270 */
[----:B-1----:R-:W-:Y:S02]  /*2bd0*/  VIADD R7, R3, 0x3f ;  /* 0x0000003f03077836 */ /* 0x002fe40000000000 */
[----:B------:R-:W-:Y:S01]  /*2be0*/  UISETP.NE.AND UP0, UPT, UR36, 0x5, UPT ;  /* 0x000000052400788c */ /* 0x000fe2000bf05270 */
[----:B------:R-:W-:Y:S02]  /*2bf0*/  VIADD R3, R16, 0x40 ;  /* 0x0000004010037836 */ /* 0x000fe40000000000 */
[----:B------:R-:W-:Y:S01]  /*2c00*/  SHF.R.S32.HI R8, RZ, 0x1f, R7 ;  /* 0x0000001fff087819 */ /* 0x000fe20000011407 */
[----:B------:R-:W-:Y:S02]  /*2c10*/  USEL UR6, URZ, 0x1, UP0 ;  /* 0x000000013f067887 */ /* 0x000fe40008000000 */
[----:B------:R-:W-:Y:S01]  /*2c20*/  USEL UR36, UR36, URZ, UP0 ;  /* 0x0000003f24247287 */ /* 0x000fe20008000000 */
[----:B------:R-:W-:-:S03]  /*2c30*/  LEA.HI R7, R8, R7, RZ, 0x6 ;  /* 0x0000000708077211 */ /* 0x000fc600078f30ff */
[----:B------:R-:W-:Y:S02]  /*2c40*/  LOP3.LUT R18, R18, UR6, RZ, 0x3c, !PT ;  /* 0x0000000612127c12 */ /* 0x000fe4000f8e3cff */
[----:B------:R-:W-:Y:S01]  /*2c50*/  LEA.HI.SX32 R7, R7, 0xffffffff, 0x1a ;  /* 0xffffffff07077811 */ /* 0x000fe200078fd2ff */
[----:B------:R-:W-:Y:S06]  /*2c60*/  @!P2 BRA `(.L_x_25) ;  /* 0x000000180030a947 */ /* 0x000fec0003800000 */
[----:B------:R-:W-:Y:S01]  /*2c70*/  MOV R9, R4 ;  /* 0x0000000400097202 */ /* 0x000fe20000000f00 */
[----:B------:R-:W-:Y:S01]  /*2c80*/  IMAD.MOV.U32 R11, RZ, RZ, R5 ;  /* 0x000000ffff0b7224 */ /* 0x000fe200078e0005 */
[----:B------:R-:W-:-:S06]  /*2c90*/  ULDC UR22, c[0x0][0x604] ;  /* 0x0001810000167ab9 */ /* 0x000fcc0000000800 */
.L_x_36:
[----:B------:R-:W-:Y:S05]  /*2ca0*/  @!P0 BRA `(.L_x_26) ;  /* 0x0000000000048947 */ /* 0x000fea0003800000 */
[----:B------:R-:W-:Y:S01]  /*2cb0*/  BPT.TRAP 0x1 ;  /* 0x000000040000795c */ /* 0x000fe20000300000 */
.L_x_26:
[----:B------:R-:W-:Y:S01]  /*2cc0*/  ULEA UR6, UR36, UR49, 0x3 ;  /* 0x0000003124067291 */ /* 0x000fe2000f8e183f */
[----:B------:R-:W-:-:S08]  /*2cd0*/  SHF.L.U32 R4, R18, 0x1f, RZ ;  /* 0x0000001f12047819 */ /* 0x000fd000000006ff */
[----:B------:R-:W1:Y:S02]  /*2ce0*/  SYNCS.PHASECHK.TRANS64.TRYWAIT P2, [UR6+0x12400], R4 ;  /* 0x01240004ff0075a7 */ /* 0x000e640008040146 */
[----:B-1----:R-:W-:Y:S05]  /*2cf0*/  @!P2 BRA `(.L_x_27) ;  /* 0x000000640020a947 */ /* 0x002fea0003800000 */
.L_x_125:
[----:B------:R-:W-:Y:S01]  /*2d00*/  ULEA UR18, UR36, UR46, 0x9 ;  /* 0x0000002e24127291 */ /* 0x000fe2000f8e483f */
[----:B------:R-:W-:Y:S01]  /*2d10*/  WARPGROUP.ARRIVE ;  /* 0x00000000000079c5 */ /* 0x000fe20000000000 */
[----:B------:R-:W-:Y:S01]  /*2d20*/  UMOV UR19, 0x40000040 ;  /* 0x4000004000137882 */ /* 0x000fe20000000000 */
[----:B------:R-:W-:Y:S01]  /*2d30*/  UMOV UR7, 0x40000040 ;  /* 0x4000004000077882 */ /* 0x000fe20000000000 */
[----:B------:R-:W-:Y:S02]  /*2d40*/  UIADD3 UR6, UR18, 0x2, URZ ;  /* 0x0000000212067890 */ /* 0x000fe4000fffe03f */
[----:B------:R-:W-:Y:S01]  /*2d50*/  UIADD3 UR10, UR18, 0x4, URZ ;  /* 0x00000004120a7890 */ /* 0x000fe2000fffe03f */
[----:B------:R-:W-:Y:S02]  /*2d60*/  UMOV UR11, 0x40000040 ;  /* 0x40000040000b7882 */ /* 0x000fe40000000000 */
[----:B------:R-:W-:Y:S01]  /*2d70*/  HGMMA.64x64x16.F32.BF16 R24, gdesc[UR16], RZ, !UPT, gsb0 ;  /* 0x00e00000101879f0 */ /* 0x000fe2000c0018ff */
[----:B------:R-:W-:Y:S01]  /*2d80*/  UIADD3 UR14, UR18, 0x6, URZ ;  /* 0x00000006120e7890 */ /* 0x000fe2000fffe03f */
[----:B------:R-:W-:Y:S01]  /*2d90*/  UMOV UR15, 0x40000040 ;  /* 0x40000040000f7882 */ /* 0x000fe20000000000 */
[----:B------:R-:W-:-:S04]  /*2da0*/  UIADD3 UR36, UR36, 0x1, URZ ;  /* 0x0000000124247890 */ /* 0x000fc8000fffe03f */
[----:B------:R-:W-:-:S04]  /*2db0*/  UISETP.NE.AND UP0, UPT, UR36, 0x5, UPT ;  /* 0x000000052400788c */ /* 0x000fc8000bf05270 */
[----:B------:R-:W-:Y:S01]  /*2dc0*/  USEL UR36, UR36, URZ, UP0 ;  /* 0x0000003f24247287 */ /* 0x000fe20008000000 */
[----:B------:R-:W-:Y:S02]  /*2dd0*/  WARPGROUP.DEPBAR.LE gsb0, 0x0 ;  /* 0x00008000000079c5 */ /* 0x000fe40000010000 */
[----:B------:R-:W-:-:S06]  /*2de0*/  WARPGROUP.ARRIVE ;  /* 0x00000000000079c5 */ /* 0x000fcc0000000000 */
[----:B------:R-:W-:Y:S01]  /*2df0*/  HGMMA.64x64x16.F32.BF16 R24, gdesc[UR4], R24, gsb0 ;  /* 0x00e00000041879f0 */ /* 0x000fe20008001818 */
[----:B------:R-:W-:-:S06]  /*2e00*/  USEL UR6, URZ, 0x1, UP0 ;  /* 0x000000013f067887 */ /* 0x000fcc0008000000 */
[----:B------:R-:W-:Y:S01]  /*2e10*/  LOP3.LUT R18, R18, UR6, RZ, 0x3c, !PT ;  /* 0x0000000612127c12 */ /* 0x000fe2000f8e3cff */
[----:B------:R-:W-:Y:S02]  /*2e20*/  WARPGROUP.DEPBAR.LE gsb0, 0x0 ;  /* 0x00008000000079c5 */ /* 0x000fe40000010000 */
[----:B------:R-:W-:-:S06]  /*2e30*/  WARPGROUP.ARRIVE ;  /* 0x00000000000079c5 */ /* 0x000fcc0000000000 */
[----:B------:R-:W-:Y:S03]  /*2e40*/  HGMMA.64x64x16.F32.BF16 R24, gdesc[UR8], R24, gsb0 ;  /* 0x00e00000081879f0 */ /* 0x000fe60008001818 */
[----:B------:R-:W-:Y:S02]  /*2e50*/  WARPGROUP.DEPBAR.LE gsb0, 0x0 ;  /* 0x00008000000079c5 */ /* 0x000fe40000010000 */
[----:B------:R-:W-:-:S06]  /*2e60*/  WARPGROUP.ARRIVE ;  /* 0x00000000000079c5 */ /* 0x000fcc0000000000 */
[----:B------:R-:W-:Y:S03]  /*2e70*/  HGMMA.64x64x16.F32.BF16 R24, gdesc[UR12], R24, gsb0 ;  /* 0x00e000000c1879f0 */ /* 0x000fe60008001818 */
[----:B------:R-:W-:Y:S02]  /*2e80*/  WARPGROUP.DEPBAR.LE gsb0, 0x0 ;  /* 0x00008000000079c5 */ /* 0x000fe40000010000 */
[----:B------:R-:W-:Y:S05]  /*2e90*/  @!P0 BRA `(.L_x_28) ;  /* 0x0000000000048947 */ /* 0x000fea0003800000 */
[----:B------:R-:W-:Y:S01]  /*2ea0*/  BPT.TRAP 0x1 ;  /* 0x000000040000795c */ /* 0x000fe20000300000 */
.L_x_28:
[----:B-1----:R-:W-:Y:S01]  /*2eb0*/  FMNMX R4, R24, R9, !PT ;  /* 0x0000000918047209 */ /* 0x002fe20007800000 */
[----:B------:R-:W-:-:S03]  /*2ec0*/  ULEA UR6, UR36, UR49, 0x3 ;  /* 0x0000003124067291 */ /* 0x000fc6000f8e183f */
[----:B------:R-:W-:-:S04]  /*2ed0*/  FMNMX R5, R25, R4, !PT ;  /* 0x0000000419057209 */ /* 0x000fc80007800000 */
        /* <DEDUP_REMOVED lines=13> */
[----:B------:R-:W-:-:S05]  /*2fb0*/  FMNMX R5, R53, R4, !PT ;  /* 0x0000000435057209 */ /* 0x000fca0007800000 */
[----:B------:R-:W1:Y:S02]  /*2fc0*/  SHFL.BFLY PT, R4, R5, 0x1, 0x1f ;  /* 0x0c201f0005047f89 */ /* 0x000e6400000e0000 */
[----:B-1----:R-:W-:Y:S02]  /*2fd0*/  FMNMX R8, R5, R4, !PT ;  /* 0x0000000405087209 */ /* 0x002fe40007800000 */
[----:B------:R-:W-:-:S03]  /*2fe0*/  FMNMX R4, R26, R11, !PT ;  /* 0x0000000b1a047209 */ /* 0x000fc60007800000 */
[----:B------:R-:W1:Y:S01]  /*2ff0*/  SHFL.BFLY PT, R13, R8, 0x2, 0x1f ;  /* 0x0c401f00080d7f89 */ /* 0x000e6200000e0000 */
[----:B------:R-:W-:-:S04]  /*3000*/  FMNMX R15, R27, R4, !PT ;  /* 0x000000041b0f7209 */ /* 0x000fc80007800000 */
[----:B------:R-:W-:-:S04]  /*3010*/  FMNMX R4, R30, R15, !PT ;  /* 0x0000000f1e047209 */ /* 0x000fc80007800000 */
[----:B------:R-:W-:-:S04]  /*3020*/  FMNMX R15, R31, R4, !PT ;  /* 0x000000041f0f7209 */ /* 0x000fc80007800000 */
[----:B------:R-:W-:Y:S02]  /*3030*/  FMNMX R10, R34, R15, !PT ;  /* 0x0000000f220a7209 */ /* 0x000fe40007800000 */
[----:B-1----:R-:W-:Y:S02]  /*3040*/  FMNMX R4, R8, R13, !PT ;  /* 0x0000000d08047209 */ /* 0x002fe40007800000 */
[----:B------:R-:W-:Y:S02]  /*3050*/  FMNMX R13, R35, R10, !PT ;  /* 0x0000000a230d7209 */ /* 0x000fe40007800000 */
[----:B------:R-:W-:Y:S02]  /*3060*/  FSETP.NEU.AND P2, PT, R4, -INF , PT ;  /* 0xff8000000400780b */ /* 0x000fe40003f4d000 */
[----:B------:R-:W-:Y:S02]  /*3070*/  FMNMX R12, R38, R13, !PT ;  /* 0x0000000d260c7209 */ /* 0x000fe40007800000 */
[----:B------:R-:W-:-:S02]  /*3080*/  FSEL R10, R4, RZ, P2 ;  /* 0x000000ff040a7208 */ /* 0x000fc40001000000 */
[----:B------:R-:W-:-:S03]  /*3090*/  FMNMX R5, R39, R12, !PT ;  /* 0x0000000c27057209 */ /* 0x000fc60007800000 */
[----:B------:R-:W-:Y:S01]  /*30a0*/  FMUL R8, R10, UR22 ;  /* 0x000000160a087c20 */ /* 0x000fe20008400000 */
[----:B------:R-:W-:Y:S01]  /*30b0*/  FMNMX R12, R42, R5, !PT ;  /* 0x000000052a0c7209 */ /* 0x000fe20007800000 */
[----:B------:R-:W-:Y:S02]  /*30c0*/  FADD R10, -R10, R9 ;  /* 0x000000090a0a7221 */ /* 0x000fe40000000100 */
[--C-:B------:R-:W-:Y:S01]  /*30d0*/  FFMA R24, R24, UR22, -R8.reuse ;  /* 0x0000001618187c23 */ /* 0x100fe20008000808 */
[--C-:B------:R-:W-:Y:S01]  /*30e0*/  FFMA R25, R25, UR22, -R8.reuse ;  /* 0x0000001619197c23 */ /* 0x100fe20008000808 */
[----:B------:R-:W-:Y:S01]  /*30f0*/  FMNMX R5, R43, R12, !PT ;  /* 0x0000000c2b057209 */ /* 0x000fe20007800000 */
[--C-:B------:R-:W-:Y:S01]  /*3100*/  FFMA R28, R28, UR22, -R8.reuse ;  /* 0x000000161c1c7c23 */ /* 0x100fe20008000808 */
[--C-:B------:R-:W-:Y:S01]  /*3110*/  FFMA R29, R29, UR22, -R8.reuse ;  /* 0x000000161d1d7c23 */ /* 0x100fe20008000808 */
[----:B------:R-:W-:Y:S01]  /*3120*/  FSETP.GEU.AND P5, PT, R24, -126, PT ;  /* 0xc2fc00001800780b */ /* 0x000fe20003fae000 */
        /* <DEDUP_REMOVED lines=12> */
[----:B------:R-:W-:Y:S01]  /*31f0*/  @!P5 FMUL R24, R24, 0.5 ;  /* 0x3f0000001818d820 */ /* 0x000fe20000400000 */
[----:B------:R-:W-:Y:S01]  /*3200*/  FSETP.GEU.AND P6, PT, R32, -126, PT ;  /* 0xc2fc00002000780b */ /* 0x000fe20003fce000 */
[----:B------:R-:W-:Y:S01]  /*3210*/  @!P3 FMUL R25, R25, 0.5 ;  /* 0x3f0000001919b820 */ /* 0x000fe20000400000 */
[----:B------:R-:W-:Y:S01]  /*3220*/  FMNMX R5, R51, R12, !PT ;  /* 0x0000000c33057209 */ /* 0x000fe20007800000 */
[--C-:B------:R-:W-:Y:S01]  /*3230*/  FFMA R44, R44, UR22, -R8.reuse ;  /* 0x000000162c2c7c23 */ /* 0x100fe20008000808 */
[--C-:B------:R-:W-:Y:S01]  /*3240*/  FFMA R45, R45, UR22, -R8.reuse ;  /* 0x000000162d2d7c23 */ /* 0x100fe20008000808 */
[----:B------:R-:W1:Y:S01]  /*3250*/  MUFU.EX2 R24, R24 ;  /* 0x0000001800187308 */ /* 0x000e620000000800 */
[----:B------:R-:W-:Y:S01]  /*3260*/  FMNMX R12, R54, R5, !PT ;  /* 0x00000005360c7209 */ /* 0x000fe20007800000 */
[----:B------:R-:W-:Y:S01]  /*3270*/  @!P2 FMUL R28, R28, 0.5 ;  /* 0x3f0000001c1ca820 */ /* 0x000fe20000400000 */
[--C-:B------:R-:W-:Y:S01]  /*3280*/  FFMA R48, R48, UR22, -R8.reuse ;  /* 0x0000001630307c23 */ /* 0x100fe20008000808 */
[----:B------:R-:W-:Y:S01]  /*3290*/  @!P4 FMUL R29, R29, 0.5 ;  /* 0x3f0000001d1dc820 */ /* 0x000fe20000400000 */
[----:B------:R-:W-:Y:S01]  /*32a0*/  FMNMX R12, R55, R12, !PT ;  /* 0x0000000c370c7209 */ /* 0x000fe20007800000 */
[--C-:B------:R-:W-:Y:S01]  /*32b0*/  FFMA R49, R49, UR22, -R8.reuse ;  /* 0x0000001631317c23 */ /* 0x100fe20008000808 */
[--C-:B------:R-:W-:Y:S01]  /*32c0*/  FFMA R52, R52, UR22, -R8.reuse ;  /* 0x0000001634347c23 */ /* 0x100fe20008000808 */
[----:B------:R-:W2:Y:S01]  /*32d0*/  MUFU.EX2 R25, R25 ;  /* 0x0000001900197308 */ /* 0x000ea20000000800 */
[----:B------:R-:W-:Y:S01]  /*32e0*/  @!P6 FMUL R32, R32, 0.5 ;  /* 0x3f0000002020e820 */ /* 0x000fe20000400000 */
[----:B------:R-:W3:Y:S01]  /*32f0*/  SHFL.BFLY PT, R5, R12, 0x1, 0x1f ;  /* 0x0c201f000c057f89 */ /* 0x000ee200000e0000 */
[----:B------:R-:W-:Y:S01]  /*3300*/  FFMA R53, R53, UR22, -R8 ;  /* 0x0000001635357c23 */ /* 0x000fe20008000808 */
[----:B------:R-:W-:-:S04]  /*3310*/  FMUL R10, R10, UR22 ;  /* 0x000000160a0a7c20 */ /* 0x000fc80008400000 */
[----:B------:R-:W4:Y:S01]  /*3320*/  MUFU.EX2 R28, R28 ;  /* 0x0000001c001c7308 */ /* 0x000f220000000800 */
[----:B-1----:R-:W-:Y:S01]  /*3330*/  @!P5 FMUL R24, R24, R24 ;  /* 0x000000181818d220 */ /* 0x002fe20000400000 */
[----:B------:R-:W-:-:S06]  /*3340*/  FSETP.GEU.AND P5, PT, R33, -126, PT ;  /* 0xc2fc00002100780b */ /* 0x000fcc0003fae000 */
[----:B------:R-:W1:Y:S01]  /*3350*/  MUFU.EX2 R29, R29 ;  /* 0x0000001d001d7308 */ /* 0x000e620000000800 */
[----:B--2---:R-:W-:Y:S01]  /*3360*/  @!P3 FMUL R25, R25, R25 ;  /* 0x000000191919b220 */ /* 0x004fe20000400000 */
[----:B------:R-:W-:-:S05]  /*3370*/  FSETP.GEU.AND P3, PT, R36, -126, PT ;  /* 0xc2fc00002400780b */ /* 0x000fca0003f6e000 */
[----:B------:R-:W-:Y:S01]  /*3380*/  @!P5 FMUL R33, R33, 0.5 ;  /* 0x3f0000002121d820 */ /* 0x000fe20000400000 */
[----:B------:R-:W2:Y:S01]  /*3390*/  MUFU.EX2 R32, R32 ;  /* 0x0000002000207308 */ /* 0x000ea20000000800 */
[----:B----4-:R-:W-:Y:S01]  /*33a0*/  @!P2 FMUL R28, R28, R28 ;  /* 0x0000001c1c1ca220 */ /* 0x010fe20000400000 */
[----:B------:R-:W-:Y:S02]  /*33b0*/  FSETP.GEU.AND P2, PT, R37, -126, PT ;  /* 0xc2fc00002500780b */ /* 0x000fe40003f4e000 */
[----:B---3--:R-:W-:-:S03]  /*33c0*/  FMNMX R5, R12, R5, !PT ;  /* 0x000000050c057209 */ /* 0x008fc60007800000 */
[----:B------:R-:W-:Y:S01]  /*33d0*/  @!P3 FMUL R36, R36, 0.5 ;  /* 0x3f0000002424b820 */ /* 0x000fe20000400000 */
[----:B------:R-:W3:Y:S01]  /*33e0*/  MUFU.EX2 R33, R33 ;  /* 0x0000002100217308 */ /* 0x000ee20000000800 */
[----:B-1----:R-:W-:Y:S01]  /*33f0*/  @!P4 FMUL R29, R29, R29 ;  /* 0x0000001d1d1dc220 */ /* 0x002fe20000400000 */
[----:B------:R-:W-:Y:S01]  /*3400*/  FSETP.GEU.AND P4, PT, R40, -126, PT ;  /* 0xc2fc00002800780b */ /* 0x000fe20003f8e000 */
[----:B------:R-:W1:Y:S04]  /*3410*/  SHFL.BFLY PT, R14, R5, 0x2, 0x1f ;  /* 0x0c401f00050e7f89 */ /* 0x000e6800000e0000 */
[----:B------:R-:W-:Y:S01]  /*3420*/  @!P2 FMUL R37, R37, 0.5 ;  /* 0x3f0000002525a820 */ /* 0x000fe20000400000 */
[----:B------:R-:W4:Y:S01]  /*3430*/  MUFU.EX2 R36, R36 ;  /* 0x0000002400247308 */ /* 0x000f220000000800 */
[----:B--2---:R-:W-:Y:S01]  /*3440*/  @!P6 FMUL R32, R32, R32 ;  /* 0x000000202020e220 */ /* 0x004fe20000400000 */
[----:B------:R-:W-:-:S05]  /*3450*/  FSETP.GEU.AND P6, PT, R41, -126, PT ;  /* 0xc2fc00002900780b */ /* 0x000fca0003fce000 */
[----:B------:R-:W-:Y:S01]  /*3460*/  @!P4 FMUL R40, R40, 0.5 ;  /* 0x3f0000002828c820 */ /* 0x000fe20000400000 */
[----:B------:R-:W2:Y:S01]  /*3470*/  MUFU.EX2 R37, R37 ;  /* 0x0000002500257308 */ /* 0x000ea20000000800 */
[----:B---3--:R-:W-:Y:S01]  /*3480*/  @!P5 FMUL R33, R33, R33 ;  /* 0x000000212121d220 */ /* 0x008fe20000400000 */
[----:B------:R-:W-:-:S05]  /*3490*/  FSETP.GEU.AND P5, PT, R44, -126, PT ;  /* 0xc2fc00002c00780b */ /* 0x000fca0003fae000 */
[----:B------:R-:W-:Y:S01]  /*34a0*/  @!P6 FMUL R41, R41, 0.5 ;  /* 0x3f0000002929e820 */ /* 0x000fe20000400000 */
[----:B------:R-:W3:Y:S01]  /*34b0*/  MUFU.EX2 R13, R40 ;  /* 0x00000028000d7308 */ /* 0x000ee20000000800 */
[----:B----4-:R-:W-:Y:S01]  /*34c0*/  @!P3 FMUL R36, R36, R36 ;  /* 0x000000242424b220 */ /* 0x010fe20000400000 */
[----:B------:R-:W-:Y:S02]  /*34d0*/  FSETP.GEU.AND P3, PT, R45, -126, PT ;  /* 0xc2fc00002d00780b */ /* 0x000fe40003f6e000 */
[----:B-1----:R-:W-:-:S03]  /*34e0*/  FMNMX R5, R5, R14, !PT ;  /* 0x0000000e05057209 */ /* 0x002fc60007800000 */
[----:B------:R-:W-:Y:S01]  /*34f0*/  @!P5 FMUL R44, R44, 0.5 ;  /* 0x3f0000002c2cd820 */ /* 0x000fe20000400000 */
[----:B------:R-:W1:Y:S01]  /*3500*/  MUFU.EX2 R12, R41 ;  /* 0x00000029000c7308 */ /* 0x000e620000000800 */
        /* <DEDUP_REMOVED lines=8> */
[----:B-1----:R-:W-:Y:S01]  /*3590*/  @!P6 FMUL R12, R12, R12 ;  /* 0x0000000c0c0ce220 */ /* 0x002fe20000400000 */
[----:B------:R-:W-:-:S03]  /*35a0*/  FSETP.NEU.AND P6, PT, R5, -INF , PT ;  /* 0xff8000000500780b */ /* 0x000fc60003fcd000 */
[----:B------:R-:W-:Y:S01]  /*35b0*/  FADD R9, R25, R12 ;  /* 0x0000000c19097221 */ /* 0x000fe20000000000 */
[----:B------:R-:W-:Y:S01]  /*35c0*/  FSEL R40, R5, RZ, P6 ;  /* 0x000000ff05287208 */ /* 0x000fe20003000000 */
[----:B------:R-:W-:Y:S01]  /*35d0*/  @!P4 FMUL R49, R49, 0.5 ;  /* 0x3f0000003131c820 */ /* 0x000fe20000400000 */
[----:B------:R-:W1:Y:S01]  /*35e0*/  MUFU.EX2 R21, R48 ;  /* 0x0000003000157308 */ /* 0x000e620000000800 */
[----:B--2---:R-:W-:Y:S01]  /*35f0*/  @!P5 FMUL R15, R15, R15 ;  /* 0x0000000f0f0fd220 */ /* 0x004fe20000400000 */
[----:B------:R-:W-:Y:S01]  /*3600*/  FSETP.GEU.AND P6, PT, R52, -126, PT ;  /* 0xc2fc00003400780b */ /* 0x000fe20003fce000 */
[C---:B------:R-:W-:Y:S01]  /*3610*/  FMUL R41, R40.reuse, UR22 ;  /* 0x0000001628297c20 */ /* 0x040fe20008400000 */
[----:B------:R-:W-:Y:S01]  /*3620*/  FSETP.GEU.AND P5, PT, R53, -126, PT ;  /* 0xc2fc00003500780b */ /* 0x000fe20003fae000 */
[----:B------:R-:W-:Y:S01]  /*3630*/  FADD R40, -R40, R11 ;  /* 0x0000000b28287221 */ /* 0x000fe20000000100 */
[----:B------:R-:W-:Y:S01]  /*3640*/  FADD R11, R24, R13 ;  /* 0x0000000d180b7221 */ /* 0x000fe20000000000 */
[--C-:B------:R-:W-:Y:S01]  /*3650*/  FFMA R26, R26, UR22, -R41.reuse ;  /* 0x000000161a1a7c23 */ /* 0x100fe20008000829 */
[----:B------:R-:W2:Y:S01]  /*3660*/  MUFU.EX2 R8, R49 ;  /* 0x0000003100087308 */ /* 0x000ea20000000800 */
[----:B---3--:R-:W-:Y:S01]  /*3670*/  @!P3 FMUL R14, R14, R14 ;  /* 0x0000000e0e0eb220 */ /* 0x008fe20000400000 */
[--C-:B------:R-:W-:Y:S01]  /*3680*/  FFMA R27, R27, UR22, -R41.reuse ;  /* 0x000000161b1b7c23 */ /* 0x100fe20008000829 */
[--C-:B------:R-:W-:Y:S01]  /*3690*/  FFMA R30, R30, UR22, -R41.reuse ;  /* 0x000000161e1e7c23 */ /* 0x100fe20008000829 */
[----:B------:R-:W-:Y:S01]  /*36a0*/  FSETP.GEU.AND P3, PT, R26, -126, PT ;  /* 0xc2fc00001a00780b */ /* 0x000fe20003f6e000 */
[--C-:B------:R-:W-:Y:S01]  /*36b0*/  FFMA R31, R31, UR22, -R41.reuse ;  /* 0x000000161f1f7c23 */ /* 0x100fe20008000829 */
[--C-:B------:R-:W-:Y:S01]  /*36c0*/  FFMA R34, R34, UR22, -R41.reuse ;  /* 0x0000001622227c23 */ /* 0x100fe20008000829 */
[----:B------:R-:W-:Y:S01]  /*36d0*/  @!P6 FMUL R52, R52, 0.5 ;  /* 0x3f0000003434e820 */ /* 0x000fe20000400000 */
[--C-:B------:R-:W-:Y:S01]  /*36e0*/  FFMA R35, R35, UR22, -R41.reuse ;  /* 0x0000001623237c23 */ /* 0x100fe20008000829 */
[----:B------:R-:W-:Y:S01]  /*36f0*/  @!P5 FMUL R53, R53, 0.5 ;  /* 0x3f0000003535d820 */ /* 0x000fe20000400000 */
[----:B-1----:R-:W-:Y:S01]  /*3700*/  @!P2 FMUL R21, R21, R21 ;  /* 0x000000151515a220 */ /* 0x002fe20000400000 */
[----:B------:R-:W-:Y:S01]  /*3710*/  FSETP.GEU.AND P2, PT, R27, -126, PT ;  /* 0xc2fc00001b00780b */ /* 0x000fe20003f4e000 */
[----:B------:R-:W1:Y:S01]  /*3720*/  MUFU.EX2 R23, R52 ;  /* 0x0000003400177308 */ /* 0x000e620000000800 */
[--C-:B------:R-:W-:Y:S01]  /*3730*/  FFMA R54, R54, UR22, -R41.reuse ;  /* 0x0000001636367c23 */ /* 0x100fe20008000829 */
[----:B------:R-:W-:Y:S01]  /*3740*/  FFMA R55, R55, UR22, -R41 ;  /* 0x0000001637377c23 */ /* 0x000fe20008000829 */
[----:B------:R-:W-:Y:S01]  /*3750*/  FMUL R88, R40, UR22 ;  /* 0x0000001628587c20 */ /* 0x000fe20008400000 */
[----:B------:R-:W-:Y:S01]  /*3760*/  F2FP.BF16.F32.PACK_AB R24, R25, R24 ;  /* 0x000000181918723e */ /* 0x000fe200000010ff */
[----:B------:R-:W-:Y:S01]  /*3770*/  @!P3 FMUL R26, R26, 0.5 ;  /* 0x3f0000001a1ab820 */ /* 0x000fe20000400000 */
[----:B--2---:R-:W-:Y:S01]  /*3780*/  @!P4 FMUL R8, R8, R8 ;  /* 0x000000080808c220 */ /* 0x004fe20000400000 */
[----:B------:R-:W-:Y:S01]  /*3790*/  FSETP.GEU.AND P4, PT, R30, -126, PT ;  /* 0xc2fc00001e00780b */ /* 0x000fe20003f8e000 */
[----:B------:R-:W2:Y:S04]  /*37a0*/  MUFU.EX2 R20, R53 ;  /* 0x0000003500147308 */ /* 0x000ea80000000800 */
[----:B------:R-:W-:-:S04]  /*37b0*/  @!P2 FMUL R27, R27, 0.5 ;  /* 0x3f0000001b1ba820 */ /* 0x000fc80000400000 */
[----:B------:R3:W4:Y:S01]  /*37c0*/  MUFU.EX2 R44, R26 ;  /* 0x0000001a002c7308 */ /* 0x0007220000000800 */
[----:B-1----:R-:W-:Y:S01]  /*37d0*/  @!P6 FMUL R23, R23, R23 ;  /* 0x000000171717e220 */ /* 0x002fe20000400000 */
[----:B------:R-:W-:Y:S02]  /*37e0*/  FSETP.GEU.AND P6, PT, R31, -126, PT ;  /* 0xc2fc00001f00780b */ /* 0x000fe40003fce000 */
[----:B------:R-:W-:-:S04]  /*37f0*/  @!P4 FMUL R30, R30, 0.5 ;  /* 0x3f0000001e1ec820 */ /* 0x000fc80000400000 */
[----:B------:R1:W5:Y:S01]  /*3800*/  MUFU.EX2 R45, R27 ;  /* 0x0000001b002d7308 */ /* 0x0003620000000800 */
[----:B--2---:R-:W-:Y:S01]  /*3810*/  @!P5 FMUL R20, R20, R20 ;  /* 0x000000141414d220 */ /* 0x004fe20000400000 */
[----:B------:R-:W-:Y:S01]  /*3820*/  FSETP.GEU.AND P5, PT, R34, -126, PT ;  /* 0xc2fc00002200780b */ /* 0x000fe20003fae000 */
[----:B---3--:R-:W-:-:S04]  /*3830*/  FFMA R26, R38, UR22, -R41 ;  /* 0x00000016261a7c23 */ /* 0x008fc80008000829 */
[----:B------:R-:W-:Y:S01]  /*3840*/  @!P6 FMUL R31, R31, 0.5 ;  /* 0x3f0000001f1fe820 */ /* 0x000fe20000400000 */
[----:B------:R2:W3:Y:S01]  /*3850*/  MUFU.EX2 R48, R30 ;  /* 0x0000001e00307308 */ /* 0x0004e20000000800 */
[----:B----4-:R-:W-:Y:S01]  /*3860*/  @!P3 FMUL R44, R44, R44 ;  /* 0x0000002c2c2cb220 */ /* 0x010fe20000400000 */
[----:B------:R-:W-:Y:S01]  /*3870*/  FSETP.GEU.AND P3, PT, R35, -126, PT ;  /* 0xc2fc00002300780b */ /* 0x000fe20003f6e000 */
[----:B-1----:R-:W-:-:S04]  /*3880*/  FFMA R27, R39, UR22, -R41 ;  /* 0x00000016271b7c23 */ /* 0x002fc80008000829 */
[----:B------:R-:W-:Y:S01]  /*3890*/  @!P5 FMUL R34, R34, 0.5 ;  /* 0x3f0000002222d820 */ /* 0x000fe20000400000 */
[----:B------:R1:W4:Y:S01]  /*38a0*/  MUFU.EX2 R49, R31 ;  /* 0x0000001f00317308 */ /* 0x0003220000000800 */
[----:B-----5:R-:W-:Y:S01]  /*38b0*/  @!P2 FMUL R45, R45, R45 ;  /* 0x0000002d2d2da220 */ /* 0x020fe20000400000 */
[----:B------:R-:W-:Y:S01]  /*38c0*/  FSETP.GEU.AND P2, PT, R26, -126, PT ;  /* 0xc2fc00001a00780b */ /* 0x000fe20003f4e000 */
[----:B--2---:R-:W-:-:S03]  /*38d0*/  FFMA R30, R42, UR22, -R41 ;  /* 0x000000162a1e7c23 */ /* 0x004fc60008000829 */
[----:B------:R-:W-:Y:S01]  /*38e0*/  F2FP.BF16.F32.PACK_AB R25, R45, R44 ;  /* 0x0000002c2d19723e */ /* 0x000fe200000010ff */
[----:B------:R-:W-:Y:S01]  /*38f0*/  @!P3 FMUL R35, R35, 0.5 ;  /* 0x3f0000002323b820 */ /* 0x000fe20000400000 */
[----:B------:R2:W5:Y:S01]  /*3900*/  MUFU.EX2 R38, R34 ;  /* 0x0000002200267308 */ /* 0x0005620000000800 */
[----:B---3--:R-:W-:Y:S01]  /*3910*/  @!P4 FMUL R48, R48, R48 ;  /* 0x000000303030c220 */ /* 0x008fe20000400000 */
[----:B------:R-:W-:Y:S01]  /*3920*/  FSETP.GEU.AND P4, PT, R27, -126, PT ;  /* 0xc2fc00001b00780b */ /* 0x000fe20003f8e000 */
[----:B-1----:R-:W-:-:S04]  /*3930*/  FFMA R31, R43, UR22, -R41 ;  /* 0x000000162b1f7c23 */ /* 0x002fc80008000829 */
[----:B------:R-:W-:Y:S01]  /*3940*/  @!P2 FMUL R26, R26, 0.5 ;  /* 0x3f0000001a1aa820 */ /* 0x000fe20000400000 */
[----:B------:R-:W1:Y:S01]  /*3950*/  MUFU.EX2 R39, R35 ;  /* 0x0000002300277308 */ /* 0x000e620000000800 */
[----:B--2---:R-:W-:Y:S01]  /*3960*/  FFMA R34, R46, UR22, -R41 ;  /* 0x000000162e227c23 */ /* 0x004fe20008000829 */
[----:B----4-:R-:W-:Y:S01]  /*3970*/  @!P6 FMUL R49, R49, R49 ;  /* 0x000000313131e220 */ /* 0x010fe20000400000 */
[----:B------:R-:W-:-:S04]  /*3980*/  FSETP.GEU.AND P6, PT, R30, -126, PT ;  /* 0xc2fc00001e00780b */ /* 0x000fc80003fce000 */
[----:B------:R-:W-:Y:S01]  /*3990*/  @!P4 FMUL R27, R27, 0.5 ;  /* 0x3f0000001b1bc820 */ /* 0x000fe20000400000 */
[----:B------:R2:W3:Y:S01]  /*39a0*/  MUFU.EX2 R42, R26 ;  /* 0x0000001a002a7308 */ /* 0x0004e20000000800 */
[----:B-----5:R-:W-:Y:S01]  /*39b0*/  @!P5 FMUL R38, R38, R38 ;  /* 0x000000262626d220 */ /* 0x020fe20000400000 */
[----:B------:R-:W-:-:S06]  /*39c0*/  FSETP.GEU.AND P5, PT, R31, -126, PT ;  /* 0xc2fc00001f00780b */ /* 0x000fcc0003fae000 */
[----:B------:R4:W5:Y:S01]  /*39d0*/  MUFU.EX2 R43, R27 ;  /* 0x0000001b002b7308 */ /* 0x0009620000000800 */
[----:B-1----:R-:W-:Y:S01]  /*39e0*/  @!P3 FMUL R39, R39, R39 ;  /* 0x000000272727b220 */ /* 0x002fe20000400000 */
[----:B------:R-:W-:Y:S01]  /*39f0*/  FSETP.GEU.AND P3, PT, R34, -126, PT ;  /* 0xc2fc00002200780b */ /* 0x000fe20003f6e000 */
[----:B--2---:R-:W-:Y:S01]  /*3a00*/  FFMA R26, R47, UR22, -R41 ;  /* 0x000000162f1a7c23 */ /* 0x004fe20008000829 */
[----:B------:R-:W-:-:S03]  /*3a10*/  @!P6 FMUL R30, R30, 0.5 ;  /* 0x3f0000001e1ee820 */ /* 0x000fc60000400000 */
[----:B------:R-:W-:Y:S01]  /*3a20*/  @!P5 FMUL R31, R31, 0.5 ;  /* 0x3f0000001f1fd820 */ /* 0x000fe20000400000 */
[----:B------:R1:W2:Y:S01]  /*3a30*/  MUFU.EX2 R53, R30 ;  /* 0x0000001e00357308 */ /* 0x0002a20000000800 */
[----:B----4-:R-:W-:Y:S01]  /*3a40*/  FFMA R27, R50, UR22, -R41 ;  /* 0x00000016321b7c23 */ /* 0x010fe20008000829 */
[----:B---3--:R-:W-:Y:S01]  /*3a50*/  @!P2 FMUL R42, R42, R42 ;  /* 0x0000002a2a2aa220 */ /* 0x008fe20000400000 */
[----:B------:R-:W-:-:S04]  /*3a60*/  FSETP.GEU.AND P2, PT, R26, -126, PT ;  /* 0xc2fc00001a00780b */ /* 0x000fc80003f4e000 */
[----:B------:R-:W-:Y:S01]  /*3a70*/  @!P3 FMUL R34, R34, 0.5 ;  /* 0x3f0000002222b820 */ /* 0x000fe20000400000 */
[----:B------:R3:W4:Y:S01]  /*3a80*/  MUFU.EX2 R46, R31 ;  /* 0x0000001f002e7308 */ /* 0x0007220000000800 */
[----:B-----5:R-:W-:Y:S01]  /*3a90*/  @!P4 FMUL R43, R43, R43 ;  /* 0x0000002b2b2bc220 */ /* 0x020fe20000400000 */
[----:B------:R-:W-:Y:S01]  /*3aa0*/  FSETP.GEU.AND P4, PT, R27, -126, PT ;  /* 0xc2fc00001b00780b */ /* 0x000fe20003f8e000 */
[----:B-1----:R-:W-:-:S05]  /*3ab0*/  FFMA R30, R51, UR22, -R41 ;  /* 0x00000016331e7c23 */ /* 0x002fca0008000829 */
[----:B------:R1:W5:Y:S01]  /*3ac0*/  MUFU.EX2 R47, R34 ;  /* 0x00000022002f7308 */ /* 0x0003620000000800 */
[----:B------:R-:W-:Y:S01]  /*3ad0*/  @!P2 FMUL R26, R26, 0.5 ;  /* 0x3f0000001a1aa820 */ /* 0x000fe20000400000 */
[----:B--2---:R-:W-:Y:S01]  /*3ae0*/  @!P6 FMUL R53, R53, R53 ;  /* 0x000000353535e220 */ /* 0x004fe20000400000 */
[----:B------:R-:W-:Y:S01]  /*3af0*/  FSETP.GEU.AND P6, PT, R30, -126, PT ;  /* 0xc2fc00001e00780b */ /* 0x000fe20003fce000 */
[----:B---3--:R-:W-:-:S03]  /*3b00*/  FADD R31, R36, R23 ;  /* 0x00000017241f7221 */ /* 0x008fc60000000000 */
[----:B------:R-:W-:Y:S01]  /*3b10*/  @!P4 FMUL R27, R27, 0.5 ;  /* 0x3f0000001b1bc820 */ /* 0x000fe20000400000 */
[----:B------:R2:W3:Y:S01]  /*3b20*/  MUFU.EX2 R50, R26 ;  /* 0x0000001a00327308 */ /* 0x0004e20000000800 */
[----:B----4-:R-:W-:Y:S01]  /*3b30*/  @!P5 FMUL R46, R46, R46 ;  /* 0x0000002e2e2ed220 */ /* 0x010fe20000400000 */
[----:B------:R-:W-:Y:S01]  /*3b40*/  FSETP.GEU.AND P5, PT, R54, -126, PT ;  /* 0xc2fc00003600780b */ /* 0x000fe20003fae000 */
[----:B-1----:R-:W-:-:S05]  /*3b50*/  FADD R34, R37, R20 ;  /* 0x0000001425227221 */ /* 0x002fca0000000000 */
[----:B------:R1:W4:Y:S01]  /*3b60*/  MUFU.EX2 R51, R27 ;  /* 0x0000001b00337308 */ /* 0x0003220000000800 */
[----:B-----5:R-:W-:Y:S01]  /*3b70*/  @!P3 FMUL R47, R47, R47 ;  /* 0x0000002f2f2fb220 */ /* 0x020fe20000400000 */
[----:B------:R-:W-:Y:S01]  /*3b80*/  FSETP.GEU.AND P3, PT, R55, -126, PT ;  /* 0xc2fc00003700780b */ /* 0x000fe20003f6e000 */
[----:B------:R-:W-:Y:S01]  /*3b90*/  @!P6 FMUL R30, R30, 0.5 ;  /* 0x3f0000001e1ee820 */ /* 0x000fe20000400000 */
[----:B--2---:R-:W-:-:S03]  /*3ba0*/  FADD R26, R33, R8 ;  /* 0x00000008211a7221 */ /* 0x004fc60000000000 */
[----:B------:R-:W-:Y:S01]  /*3bb0*/  @!P5 FMUL R54, R54, 0.5 ;  /* 0x3f0000003636d820 */ /* 0x000fe20000400000 */
[----:B------:R2:W5:Y:S01]  /*3bc0*/  MUFU.EX2 R52, R30 ;  /* 0x0000001e00347308 */ /* 0x0005620000000800 */
[----:B---3--:R-:W-:Y:S01]  /*3bd0*/  @!P2 FMUL R50, R50, R50 ;  /* 0x000000323232a220 */ /* 0x008fe20000400000 */
[----:B------:R-:W-:Y:S01]  /*3be0*/  FSETP.GEU.AND P2, PT, R10, -126, PT ;  /* 0xc2fc00000a00780b */ /* 0x000fe20003f4e000 */
[----:B-1----:R-:W-:Y:S01]  /*3bf0*/  FADD R27, R29, R14 ;  /* 0x0000000e1d1b7221 */ /* 0x002fe20000000000 */
[----:B------:R-:W-:Y:S01]  /*3c00*/  FADD R35, R9, R26 ;  /* 0x0000001a09237221 */ /* 0x000fe20000000000 */
[----:B------:R-:W-:Y:S02]  /*3c10*/  FADD R26, R28, R15 ;  /* 0x0000000f1c1a7221 */ /* 0x000fe40000000000 */
[----:B------:R-:W-:Y:S01]  /*3c20*/  @!P3 FMUL R55, R55, 0.5 ;  /* 0x3f0000003737b820 */ /* 0x000fe20000400000 */
[----:B------:R1:W3:Y:S01]  /*3c30*/  MUFU.EX2 R41, R54 ;  /* 0x0000003600297308 */ /* 0x0002e20000000800 */
[----:B----4-:R-:W-:Y:S01]  /*3c40*/  @!P4 FMUL R51, R51, R51 ;  /* 0x000000333333c220 */ /* 0x010fe20000400000 */
[----:B------:R-:W-:Y:S01]  /*3c50*/  FSETP.GEU.AND P4, PT, R88, -126, PT ;  /* 0xc2fc00005800780b */ /* 0x000fe20003f8e000 */
[----:B------:R-:W-:Y:S01]  /*3c60*/  FADD R34, R27, R34 ;  /* 0x000000221b227221 */ /* 0x000fe20000000000 */
[----:B--2---:R-:W-:Y:S01]  /*3c70*/  FADD R30, R32, R21 ;  /* 0x00000015201e7221 */ /* 0x004fe20000000000 */
[----:B------:R-:W-:Y:S01]  /*3c80*/  FADD R26, R26, R31 ;  /* 0x0000001f1a1a7221 */ /* 0x000fe20000000000 */
[----:B------:R-:W-:Y:S01]  /*3c90*/  FADD R31, R48, R47 ;  /* 0x0000002f301f7221 */ /* 0x000fe20000000000 */
[----:B------:R-:W-:Y:S01]  /*3ca0*/  @!P2 FMUL R10, R10, 0.5 ;  /* 0x3f0000000a0aa820 */ /* 0x000fe20000400000 */
[----:B------:R2:W4:Y:S01]  /*3cb0*/  MUFU.EX2 R40, R55 ;  /* 0x0000003700287308 */ /* 0x0005220000000800 */
[----:B-----5:R-:W-:Y:S01]  /*3cc0*/  @!P6 FMUL R52, R52, R52 ;  /* 0x000000343434e220 */ /* 0x020fe20000400000 */
[----:B------:R-:W-:Y:S01]  /*3cd0*/  FADD R11, R11, R30 ;  /* 0x0000001e0b0b7221 */ /* 0x000fe20000000000 */
[----:B------:R-:W-:Y:S01]  /*3ce0*/  FADD R30, R45, R46 ;  /* 0x0000002e2d1e7221 */ /* 0x000fe20000000000 */
[----:B-1----:R-:W-:Y:S01]  /*3cf0*/  FADD R54, R49, R50 ;  /* 0x0000003231367221 */ /* 0x002fe20000000000 */
[----:B------:R-:W-:Y:S01]  /*3d00*/  FADD R89, R39, R52 ;  /* 0x0000003427597221 */ /* 0x000fe20000000000 */
[----:B------:R-:W-:Y:S01]  /*3d10*/  FADD R34, R35, R34 ;  /* 0x0000002223227221 */ /* 0x000fe20000000000 */
[----:B------:R-:W-:Y:S01]  /*3d20*/  @!P4 FMUL R88, R88, 0.5 ;  /* 0x3f0000005858c820 */ /* 0x000fe20000400000 */
[----:B------:R1:W5:Y:S01]  /*3d30*/  MUFU.EX2 R9, R10 ;  /* 0x0000000a00097308 */ /* 0x0003620000000800 */
[----:B---3--:R-:W-:Y:S01]  /*3d40*/  @!P5 FMUL R41, R41, R41 ;  /* 0x000000292929d220 */ /* 0x008fe20000400000 */
[----:B--2---:R-:W-:Y:S01]  /*3d50*/  FADD R55, R38, R51 ;  /* 0x0000003326377221 */ /* 0x004fe20000000000 */
[----:B------:R-:W-:Y:S01]  /*3d60*/  FADD R30, R30, R89 ;  /* 0x000000591e1e7221 */ /* 0x000fe20000000000 */
[----:B------:R-:W-:Y:S01]  /*3d70*/  FADD R11, R11, R26 ;  /* 0x0000001a0b0b7221 */ /* 0x000fe20000000000 */
[----:B------:R-:W-:-:S02]  /*3d80*/  F2FP.BF16.F32.PACK_AB R26, R29, R28 ;  /* 0x0000001c1d1a723e */ /* 0x000fc400000010ff */
[----:B------:R-:W-:Y:S01]  /*3d90*/  F2FP.BF16.F32.PACK_AB R28, R33, R32 ;  /* 0x00000020211c723e */ /* 0x000fe200000010ff */
[----:B------:R2:W3:Y:S01]  /*3da0*/  MUFU.EX2 R27, R88 ;  /* 0x00000058001b7308 */ /* 0x0004e20000000800 */
[----:B----4-:R-:W-:Y:S01]  /*3db0*/  @!P3 FMUL R40, R40, R40 ;  /* 0x000000282828b220 */ /* 0x010fe20000400000 */
[----:B-1----:R-:W-:Y:S01]  /*3dc0*/  FADD R10, R44, R53 ;  /* 0x000000352c0a7221 */ /* 0x002fe20000000000 */
[----:B------:R-:W-:Y:S01]  /*3dd0*/  FADD R34, R11, R34 ;  /* 0x000000220b227221 */ /* 0x000fe20000000000 */
[----:B------:R-:W-:Y:S01]  /*3de0*/  SHF.L.U32 R11, R18, 0x1f, RZ ;  /* 0x0000001f120b7819 */ /* 0x000fe200000006ff */
[----:B------:R-:W-:Y:S01]  /*3df0*/  FADD R91, R43, R40 ;  /* 0x000000282b5b7221 */ /* 0x000fe20000000000 */
[----:B------:R-:W-:Y:S01]  /*3e00*/  FADD R10, R10, R55 ;  /* 0x000000370a0a7221 */ /* 0x000fe20000000000 */
[----:B------:R-:W-:Y:S01]  /*3e10*/  F2FP.BF16.F32.PACK_AB R29, R39, R38 ;  /* 0x00000026271d723e */ /* 0x000fe200000010ff */
[----:B--2---:R-:W-:Y:S01]  /*3e20*/  FADD R88, R42, R41 ;  /* 0x000000292a587221 */ /* 0x004fe20000000000 */
[----:B------:R-:W-:Y:S01]  /*3e30*/  FADD R91, R54, R91 ;  /* 0x0000005b365b7221 */ /* 0x000fe20000000000 */
[----:B-----5:R-:W-:Y:S01]  /*3e40*/  @!P2 FMUL R9, R9, R9 ;  /* 0x000000090909a220 */ /* 0x020fe20000400000 */
[----:B------:R1:W2:Y:S01]  /*3e50*/  SYNCS.PHASECHK.TRANS64.TRYWAIT P2, [UR6+0x12400], R11 ;  /* 0x0124000bff0075a7 */ /* 0x0002a20008040146 */
[----:B------:R-:W-:Y:S01]  /*3e60*/  FADD R31, R31, R88 ;  /* 0x000000581f1f7221 */ /* 0x000fe20000000000 */
[----:B------:R-:W-:Y:S01]  /*3e70*/  FADD R91, R30, R91 ;  /* 0x0000005b1e5b7221 */ /* 0x000fe20000000000 */
[----:B------:R-:W-:Y:S01]  /*3e80*/  FFMA R0, R9, R0, R34 ;  /* 0x0000000009007223 */ /* 0x000fe20000000022 */
[----:B------:R-:W-:Y:S01]  /*3e90*/  F2FP.BF16.F32.PACK_AB R30, R37, R36 ;  /* 0x00000024251e723e */ /* 0x000fe200000010ff */
[----:B------:R-:W-:Y:S01]  /*3ea0*/  FADD R10, R10, R31 ;  /* 0x0000001f0a0a7221 */ /* 0x000fe20000000000 */
[----:B---3--:R-:W-:Y:S01]  /*3eb0*/  @!P4 FMUL R27, R27, R27 ;  /* 0x0000001b1b1bc220 */ /* 0x008fe20000400000 */
[-C--:B------:R-:W-:Y:S01]  /*3ec0*/  FMUL R56, R56, R9.reuse ;  /* 0x0000000938387220 */ /* 0x080fe20000400000 */
[----:B------:R-:W-:Y:S01]  /*3ed0*/  FMUL R57, R57, R9 ;  /* 0x0000000939397220 */ /* 0x000fe20000400000 */
[----:B------:R-:W-:Y:S01]  /*3ee0*/  FADD R10, R10, R91 ;  /* 0x0000005b0a0a7221 */ /* 0x000fe20000000000 */
[-C--:B------:R-:W-:Y:S01]  /*3ef0*/  FMUL R58, R58, R27.reuse ;  /* 0x0000001b3a3a7220 */ /* 0x080fe20000400000 */
[-C--:B------:R-:W-:Y:S01]  /*3f00*/  FMUL R59, R59, R27.reuse ;  /* 0x0000001b3b3b7220 */ /* 0x080fe20000400000 */
[-C--:B------:R-:W-:Y:S01]  /*3f10*/  FMUL R62, R62, R27.reuse ;  /* 0x0000001b3e3e7220 */ /* 0x080fe20000400000 */
[----:B------:R-:W-:Y:S01]  /*3f20*/  FFMA R6, R27, R6, R10 ;  /* 0x000000061b067223 */ /* 0x000fe2000000000a */
[-C--:B------:R-:W-:Y:S01]  /*3f30*/  FMUL R63, R63, R27.reuse ;  /* 0x0000001b3f3f7220 */ /* 0x080fe20000400000 */
        /* <DEDUP_REMOVED lines=11> */
[----:B------:R-:W-:Y:S01]  /*3ff0*/  FMUL R87, R87, R27 ;  /* 0x0000001b57577220 */ /* 0x000fe20000400000 */
        /* <DEDUP_REMOVED lines=14> */
[----:B------:R-:W-:-:S02]  /*40e0*/  F2FP.BF16.F32.PACK_AB R27, R49, R48 ;  /* 0x00000030311b723e */ /* 0x000fc400000010ff */
[----:B------:R-:W-:Y:S02]  /*40f0*/  F2FP.BF16.F32.PACK_AB R31, R43, R42 ;  /* 0x0000002a2b1f723e */ /* 0x000fe400000010ff */
[----:B------:R-:W-:Y:S02]  /*4100*/  F2FP.BF16.F32.PACK_AB R32, R12, R13 ;  /* 0x0000000d0c20723e */ /* 0x000fe400000010ff */
[----:B------:R-:W-:Y:S02]  /*4110*/  F2FP.BF16.F32.PACK_AB R33, R46, R53 ;  /* 0x000000352e21723e */ /* 0x000fe400000010ff */
[----:B------:R-:W-:Y:S02]  /*4120*/  F2FP.BF16.F32.PACK_AB R34, R14, R15 ;  /* 0x0000000f0e22723e */ /* 0x000fe400000010ff */
[----:B------:R-:W-:Y:S02]  /*4130*/  F2FP.BF16.F32.PACK_AB R35, R50, R47 ;  /* 0x0000002f3223723e */ /* 0x000fe400000010ff */
[----:B------:R-:W-:-:S02]  /*4140*/  F2FP.BF16.F32.PACK_AB R36, R8, R21 ;  /* 0x000000150824723e */ /* 0x000fc400000010ff */
[----:B------:R-:W-:Y:S02]  /*4150*/  F2FP.BF16.F32.PACK_AB R37, R52, R51 ;  /* 0x000000333425723e */ /* 0x000fe400000010ff */
[----:B------:R-:W-:Y:S01]  /*4160*/  F2FP.BF16.F32.PACK_AB R38, R20, R23 ;  /* 0x000000171426723e */ /* 0x000fe200000010ff */
[----:B-12---:R-:W-:Y:S06]  /*4170*/  @!P0 BRA `(.L_x_29) ;  /* 0x0000000000048947 */ /* 0x006fec0003800000 */
[----:B------:R-:W-:Y:S01]  /*4180*/  BPT.TRAP 0x1 ;  /* 0x000000040000795c */ /* 0x000fe20000300000 */
.L_x_29:
[----:B------:R-:W-:Y:S05]  /*4190*/  @P2 BRA `(.L_x_30) ;  /* 0x0000000000082947 */ /* 0x000fea0003800000 */
[----:B------:R-:W1:Y:S02]  /*41a0*/  SYNCS.PHASECHK.TRANS64.TRYWAIT P2, [UR6+0x12400], R11 ;  /* 0x0124000bff0075a7 */ /* 0x000e640008040146 */
[----:B-1----:R-:W-:Y:S05]  /*41b0*/  @!P2 BRA `(.L_x_31) ;  /* 0x000000500008a947 */ /* 0x002fea0003800000 */
.L_x_30:
[----:B------:R-:W-:Y:S01]  /*41c0*/  ULEA UR10, UR36, UR48, 0x9 ;  /* 0x00000030240a7291 */ /* 0x000fe2000f8e483f */
[----:B------:R-:W-:Y:S01]  /*41d0*/  WARPGROUP.ARRIVE ;  /* 0x00000000000079c5 */ /* 0x000fe20000000000 */
[----:B------:R-:W-:Y:S01]  /*41e0*/  UMOV UR7, 0x40000040 ;  /* 0x4000004000077882 */ /* 0x000fe20000000000 */
[----:B------:R-:W-:-:S04]  /*41f0*/  F2FP.BF16.F32.PACK_AB R39, R40, R41 ;  /* 0x000000292827723e */ /* 0x000fc800000010ff */
[----:B------:R-:W-:Y:S02]  /*4200*/  UMOV UR6, UR10 ;  /* 0x0000000a00067c82 */ /* 0x000fe40008000000 */
        /* <DEDUP_REMOVED lines=19> */
.L_x_32:
[----:B------:R-:W-:-:S04]  /*4340*/  ULEA UR6, UR21, UR49, 0x3 ;  /* 0x0000003115067291 */ /* 0x000fc8000f8e183f */
[----:B------:R-:W-:-:S04]  /*4350*/  UIADD3 UR6, UR6, 0x12428, URZ ;  /* 0x0001242806067890 */ /* 0x000fc8000fffe03f */
[----:B------:R-:W-:-:S09]  /*4360*/  UPRMT UR6, URZ, 0x654, UR6 ;  /* 0x000006543f067896 */ /* 0x000fd20008000006 */
[----:B------:R-:W-:Y:S01]  /*4370*/  SYNCS.ARRIVE.TRANS64.RED.A1T0 RZ, [UR6], RZ ;  /* 0x000000ffffff79a7 */ /* 0x000fe20008100406 */
[----:B------:R-:W-:Y:S05]  /*4380*/  @P1 BRA `(.L_x_33) ;  /* 0x0000000000041947 */ /* 0x000fea0003800000 */
[----:B------:R-:W-:Y:S01]  /*4390*/  BPT.TRAP 0x1 ;  /* 0x000000040000795c */ /* 0x000fe20000300000 */
.L_x_33:
[----:B------:R-:W-:-:S04]  /*43a0*/  UIADD3 UR21, UR21, 0x1, URZ ;  /* 0x0000000115157890 */ /* 0x000fc8000fffe03f */
[----:B------:R-:W-:-:S04]  /*43b0*/  UISETP.NE.AND UP0, UPT, UR21, 0x5, UPT ;  /* 0x000000051500788c */ /* 0x000fc8000bf05270 */
[----:B------:R-:W-:Y:S01]  /*43c0*/  USEL UR21, UR21, URZ, UP0 ;  /* 0x0000003f15157287 */ /* 0x000fe20008000000 */
[----:B------:R-:W-:Y:S11]  /*43d0*/  @!P0 BRA `(.L_x_34) ;  /* 0x0000000000048947 */ /* 0x000ff60003800000 */
[----:B------:R-:W-:Y:S01]  /*43e0*/  BPT.TRAP 0x1 ;  /* 0x000000040000795c */ /* 0x000fe20000300000 */
.L_x_34:
[----:B------:R-:W-:-:S04]  /*43f0*/  ULEA UR6, UR21, UR49, 0x3 ;  /* 0x0000003115067291 */ /* 0x000fc8000f8e183f */
[----:B------:R-:W-:-:S04]  /*4400*/  UIADD3 UR6, UR6, 0x12428, URZ ;  /* 0x0001242806067890 */ /* 0x000fc8000fffe03f */
[----:B------:R-:W-:-:S09]  /*4410*/  UPRMT UR6, URZ, 0x654, UR6 ;  /* 0x000006543f067896 */ /* 0x000fd20008000006 */
[----:B------:R-:W-:Y:S01]  /*4420*/  SYNCS.ARRIVE.TRANS64.RED.A1T0 RZ, [UR6], RZ ;  /* 0x000000ffffff79a7 */ /* 0x000fe20008100406 */
[----:B------:R-:W-:Y:S05]  /*4430*/  @P1 BRA `(.L_x_35) ;  /* 0x0000000000041947 */ /* 0x000fea0003800000 */
[----:B------:R-:W-:Y:S01]  /*4440*/  BPT.TRAP 0x1 ;  /* 0x000000040000795c */ /* 0x000fe20000300000 */
.L_x_35:
[----:B------:R-:W-:Y:S01]  /*4450*/  UIADD3 UR36, UR36, 0x1, URZ ;  /* 0x0000000124247890 */ /* 0x000fe2000fffe03f */
[C---:B------:R-:W-:Y:S01]  /*4460*/  ISETP.GT.AND P2, PT, R7.reuse, 0x2, PT ;  /* 0x000000020700780c */ /* 0x040fe20003f44270 */
[----:B------:R-:W-:Y:S01]  /*4470*/  UIADD3 UR21, UR21, 0x1, URZ ;  /* 0x0000000115157890 */ /* 0x000fe2000fffe03f */
[----:B------:R-:W-:Y:S01]  /*4480*/  VIADD R7, R7, 0xffffffff ;  /* 0xffffffff07077836 */ /* 0x000fe20000000000 */
[----:B------:R-:W-:Y:S01]  /*4490*/  UISETP.NE.AND UP1, UPT, UR36, 0x5, UPT ;  /* 0x000000052400788c */ /* 0x000fe2000bf25270 */
[----:B------:R-:W-:Y:S01]  /*44a0*/  VIADD R3, R3, 0x40 ;  /* 0x0000004003037836 */ /* 0x000fe20000000000 */
[----:B------:R-:W-:Y:S01]  /*44b0*/  UISETP.NE.AND UP0, UPT, UR21, 0x5, UPT ;  /* 0x000000051500788c */ /* 0x000fe2000bf05270 */
[----:B------:R-:W-:Y:S01]  /*44c0*/  MOV R9, R4 ;  /* 0x0000000400097202 */ /* 0x000fe20000000f00 */
[----:B------:R-:W-:Y:S01]  /*44d0*/  USEL UR6, URZ, 0x1, UP1 ;  /* 0x000000013f067887 */ /* 0x000fe20008800000 */
[----:B-1----:R-:W-:Y:S01]  /*44e0*/  IMAD.MOV.U32 R11, RZ, RZ, R5 ;  /* 0x000000ffff0b7224 */ /* 0x002fe200078e0005 */
[----:B------:R-:W-:-:S02]  /*44f0*/  USEL UR21, UR21, URZ, UP0 ;  /* 0x0000003f15157287 */ /* 0x000fc40008000000 */
[----:B------:R-:W-:Y:S02]  /*4500*/  USEL UR36, UR36, URZ, UP1 ;  /* 0x0000003f24247287 */ /* 0x000fe40008800000 */
[----:B------:R-:W-:Y:S01]  /*4510*/  LOP3.LUT R18, R18, UR6, RZ, 0x3c, !PT ;  /* 0x0000000612127c12 */ /* 0x000fe2000f8e3cff */
[----:B------:R-:W-:Y:S09]  /*4520*/  @P2 BRA `(.L_x_36) ;  /* 0xffffffe400dc2947 */ /* 0x000ff2000383ffff */
.L_x_25:
[----:B------:R-:W-:-:S13]  /*4530*/  ISETP.GE.AND P2, PT, R7, 0x1, PT ;  /* 0x000000010700780c */ /* 0x000fda0003f46270 */
[----:B------:R-:W-:Y:S05]  /*4540*/  @!P2 BRA `(.L_x_37) ;  /* 0x0000001c0038a947 */ /* 0x000fea0003800000 */
[----:B------:R-:W-:Y:S01]  /*4550*/  IMAD.MOV.U32 R8, RZ, RZ, R4 ;  /* 0x000000ffff087224 */ /* 0x000fe200078e0004 */
[----:B------:R-:W-:Y:S01]  /*4560*/  ULDC UR22, c[0x0][0x28c] ;  /* 0x0000a30000167ab9 */ /* 0x000fe20000000800 */
[----:B------:R-:W-:Y:S01]  /*4570*/  IMAD.MOV.U32 R9, RZ, RZ, R5 ;  /* 0x000000ffff097224 */ /* 0x000fe200078e0005 */
[----:B------:R-:W-:-:S06]  /*4580*/  ULDC UR23, c[0x0][0x604] ;  /* 0x0001810000177ab9 */ /* 0x000fcc0000000800 */
.L_x_48:
[----:B------:R-:W-:Y:S05]  /*4590*/  @!P0 BRA `(.L_x_38) ;  /* 0x0000000000048947 */ /* 0x000fea0003800000 */
[----:B------:R-:W-:Y:S01]  /*45a0*/  BPT.TRAP 0x1 ;  /* 0x000000040000795c */ /* 0x000fe20000300000 */
.L_x_38:
[----:B------:R-:W-:Y:S01]  /*45b0*/  ULEA UR6, UR36, UR49, 0x3 ;  /* 0x0000003124067291 */ /* 0x000fe2000f8e183f */
[----:B------:R-:W-:-:S08]  /*45c0*/  SHF.L.U32 R4, R18, 0x1f, RZ ;  /* 0x0000001f12047819 */ /* 0x000fd000000006ff */
[----:B------:R-:W1:Y:S02]  /*45d0*/  SYNCS.PHASECHK.TRANS64.TRYWAIT P2, [UR6+0x12400], R4 ;  /* 0x01240004ff0075a7 */ /* 0x000e640008040146 */
[----:B-1----:R-:W-:Y:S05]  /*45e0*/  @!P2 BRA `(.L_x_39) ;  /* 0x0000004c0014a947 */ /* 0x002fea0003800000 */
.L_x_126:
        /* <DEDUP_REMOVED lines=27> */
.L_x_40:
[C---:B-1----:R-:W-:Y:S01]  /*47a0*/  IADD3 R4, R3.reuse, 0x1, RZ ;  /* 0x0000000103047810 */ /* 0x042fe20007ffe0ff */
[C---:B------:R-:W-:Y:S01]  /*47b0*/  VIADD R5, R3.reuse, 0x8 ;  /* 0x0000000803057836 */ /* 0x040fe20000000000 */
[C---:B------:R-:W-:Y:S01]  /*47c0*/  ISETP.GE.AND P5, PT, R3.reuse, UR22, PT ;  /* 0x0000001603007c0c */ /* 0x040fe2000bfa6270 */
[C---:B------:R-:W-:Y:S01]  /*47d0*/  VIADD R10, R3.reuse, 0x9 ;  /* 0x00000009030a7836 */ /* 0x040fe20000000000 */
[----:B------:R-:W-:Y:S01]  /*47e0*/  ISETP.GE.AND P6, PT, R4, UR22, PT ;  /* 0x0000001604007c0c */ /* 0x000fe2000bfc6270 */
[----:B------:R-:W-:Y:S01]  /*47f0*/  ULEA UR6, UR36, UR49, 0x3 ;  /* 0x0000003124067291 */ /* 0x000fe2000f8e183f */
[----:B------:R-:W-:Y:S02]  /*4800*/  IADD3 R4, R3, 0x10, RZ ;  /* 0x0000001003047810 */ /* 0x000fe40007ffe0ff */
[----:B------:R-:W-:Y:S01]  /*4810*/  ISETP.GE.AND P3, PT, R5, UR22, PT ;  /* 0x0000001605007c0c */ /* 0x000fe2000bf66270 */
[C---:B------:R-:W-:Y:S01]  /*4820*/  VIADD R5, R3.reuse, 0x18 ;  /* 0x0000001803057836 */ /* 0x040fe20000000000 */
[----:B------:R-:W-:Y:S01]  /*4830*/  ISETP.GE.AND P4, PT, R4, UR22, PT ;  /* 0x0000001604007c0c */ /* 0x000fe2000bf86270 */
[----:B------:R-:W-:Y:S01]  /*4840*/  VIADD R4, R3, 0x11 ;  /* 0x0000001103047836 */ /* 0x000fe20000000000 */
[----:B------:R-:W-:-:S02]  /*4850*/  FSEL R26, R26, -INF , !P5 ;  /* 0xff8000001a1a7808 */ /* 0x000fc40006800000 */
[----:B------:R-:W-:Y:S02]  /*4860*/  FSEL R25, R25, -INF , !P6 ;  /* 0xff80000019197808 */ /* 0x000fe40007000000 */
[----:B------:R-:W-:Y:S02]  /*4870*/  FSEL R27, R27, -INF , !P6 ;  /* 0xff8000001b1b7808 */ /* 0x000fe40007000000 */
[----:B------:R-:W-:Y:S02]  /*4880*/  FSEL R11, R24, -INF , !P5 ;  /* 0xff800000180b7808 */ /* 0x000fe40006800000 */
[----:B------:R-:W-:Y:S02]  /*4890*/  ISETP.GE.AND P6, PT, R5, UR22, PT ;  /* 0x0000001605007c0c */ /* 0x000fe4000bfc6270 */
[----:B------:R-:W-:Y:S02]  /*48a0*/  ISETP.GE.AND P5, PT, R4, UR22, PT ;  /* 0x0000001604007c0c */ /* 0x000fe4000bfa6270 */
[----:B------:R-:W-:-:S02]  /*48b0*/  IADD3 R5, R3, 0x19, RZ ;  /* 0x0000001903057810 */ /* 0x000fc40007ffe0ff */
[----:B------:R-:W-:Y:S02]  /*48c0*/  FMNMX R4, R26, R9, !PT ;  /* 0x000000091a047209 */ /* 0x000fe40007800000 */
[----:B------:R-:W-:Y:S02]  /*48d0*/  FSEL R28, R28, -INF , !P3 ;  /* 0xff8000001c1c7808 */ /* 0x000fe40005800000 */
[----:B------:R-:W-:Y:S02]  /*48e0*/  FSEL R30, R30, -INF , !P3 ;  /* 0xff8000001e1e7808 */ /* 0x000fe40005800000 */
[----:B------:R-:W-:Y:S02]  /*48f0*/  ISETP.GE.AND P3, PT, R5, UR22, PT ;  /* 0x0000001605007c0c */ /* 0x000fe4000bf66270 */
[----:B------:R-:W-:Y:S01]  /*4900*/  ISETP.GE.AND P2, PT, R10, UR22, PT ;  /* 0x000000160a007c0c */ /* 0x000fe2000bf46270 */
[----:B------:R-:W-:Y:S01]  /*4910*/  VIADD R10, R3, 0x20 ;  /* 0x00000020030a7836 */ /* 0x000fe20000000000 */
[----:B------:R-:W-:-:S02]  /*4920*/  FMNMX R5, R27, R4, !PT ;  /* 0x000000041b057209 */ /* 0x000fc40007800000 */
[----:B------:R-:W-:Y:S02]  /*4930*/  FSEL R31, R31, -INF , !P2 ;  /* 0xff8000001f1f7808 */ /* 0x000fe40005000000 */
[----:B------:R-:W-:Y:S02]  /*4940*/  FMNMX R4, R30, R5, !PT ;  /* 0x000000051e047209 */ /* 0x000fe40007800000 */
[----:B------:R-:W-:Y:S02]  /*4950*/  FSEL R34, R34, -INF , !P4 ;  /* 0xff80000022227808 */ /* 0x000fe40006000000 */
[----:B------:R-:W-:Y:S02]  /*4960*/  FMNMX R5, R31, R4, !PT ;  /* 0x000000041f057209 */ /* 0x000fe40007800000 */
[----:B------:R-:W-:Y:S02]  /*4970*/  FSEL R29, R29, -INF , !P2 ;  /* 0xff8000001d1d7808 */ /* 0x000fe40005000000 */
[----:B------:R-:W-:-:S02]  /*4980*/  FSEL R35, R35, -INF , !P5 ;  /* 0xff80000023237808 */ /* 0x000fc40006800000 */
[----:B------:R-:W-:Y:S02]  /*4990*/  FMNMX R4, R34, R5, !PT ;  /* 0x0000000522047209 */ /* 0x000fe40007800000 */
[----:B------:R-:W-:Y:S01]  /*49a0*/  ISETP.GE.AND P2, PT, R10, UR22, PT ;  /* 0x000000160a007c0c */ /* 0x000fe2000bf46270 */
[----:B------:R-:W-:Y:S01]  /*49b0*/  VIADD R10, R3, 0x21 ;  /* 0x00000021030a7836 */ /* 0x000fe20000000000 */
[----:B------:R-:W-:Y:S02]  /*49c0*/  FSEL R38, R38, -INF , !P6 ;  /* 0xff80000026267808 */ /* 0x000fe40007000000 */
[----:B------:R-:W-:Y:S02]  /*49d0*/  FMNMX R5, R35, R4, !PT ;  /* 0x0000000423057209 */ /* 0x000fe40007800000 */
[----:B------:R-:W-:Y:S02]  /*49e0*/  FSEL R33, R33, -INF , !P5 ;  /* 0xff80000021217808 */ /* 0x000fe40006800000 */
[----:B------:R-:W-:Y:S01]  /*49f0*/  ISETP.GE.AND P5, PT, R10, UR22, PT ;  /* 0x000000160a007c0c */ /* 0x000fe2000bfa6270 */
[----:B------:R-:W-:Y:S01]  /*4a00*/  VIADD R10, R3, 0x29 ;  /* 0x00000029030a7836 */ /* 0x000fe20000000000 */
[----:B------:R-:W-:-:S02]  /*4a10*/  FSEL R39, R39, -INF , !P3 ;  /* 0xff80000027277808 */ /* 0x000fc40005800000 */
[----:B------:R-:W-:Y:S02]  /*4a20*/  FMNMX R4, R38, R5, !PT ;  /* 0x0000000526047209 */ /* 0x000fe40007800000 */
[----:B------:R-:W-:Y:S02]  /*4a30*/  IADD3 R12, R3, 0x28, RZ ;  /* 0x00000028030c7810 */ /* 0x000fe40007ffe0ff */
[----:B------:R-:W-:Y:S02]  /*4a40*/  FSEL R36, R36, -INF , !P6 ;  /* 0xff80000024247808 */ /* 0x000fe40007000000 */
[----:B------:R-:W-:Y:S02]  /*4a50*/  FSEL R42, R42, -INF , !P2 ;  /* 0xff8000002a2a7808 */ /* 0x000fe40005000000 */
[----:B------:R-:W-:Y:S02]  /*4a60*/  FMNMX R5, R39, R4, !PT ;  /* 0x0000000427057209 */ /* 0x000fe40007800000 */
[----:B------:R-:W-:Y:S01]  /*4a70*/  ISETP.GE.AND P6, PT, R10, UR22, PT ;  /* 0x000000160a007c0c */ /* 0x000fe2000bfc6270 */
[----:B------:R-:W-:Y:S01]  /*4a80*/  VIADD R10, R3, 0x30 ;  /* 0x00000030030a7836 */ /* 0x000fe20000000000 */
[----:B------:R-:W-:-:S02]  /*4a90*/  FSEL R32, R32, -INF , !P4 ;  /* 0xff80000020207808 */ /* 0x000fc40006000000 */
[----:B------:R-:W-:Y:S02]  /*4aa0*/  ISETP.GE.AND P4, PT, R12, UR22, PT ;  /* 0x000000160c007c0c */ /* 0x000fe4000bf86270 */
[----:B------:R-:W-:Y:S02]  /*4ab0*/  FSEL R43, R43, -INF , !P5 ;  /* 0xff8000002b2b7808 */ /* 0x000fe40006800000 */
[----:B------:R-:W-:Y:S02]  /*4ac0*/  FMNMX R4, R42, R5, !PT ;  /* 0x000000052a047209 */ /* 0x000fe40007800000 */
[----:B------:R-:W-:Y:S02]  /*4ad0*/  FSEL R37, R37, -INF , !P3 ;  /* 0xff80000025257808 */ /* 0x000fe40005800000 */
[----:B------:R-:W-:Y:S02]  /*4ae0*/  ISETP.GE.AND P3, PT, R10, UR22, PT ;  /* 0x000000160a007c0c */ /* 0x000fe4000bf66270 */
[----:B------:R-:W-:-:S02]  /*4af0*/  IADD3 R10, R3, 0x31, RZ ;  /* 0x00000031030a7810 */ /* 0x000fc40007ffe0ff */
[----:B------:R-:W-:Y:S02]  /*4b00*/  FSEL R46, R46, -INF , !P4 ;  /* 0xff8000002e2e7808 */ /* 0x000fe40006000000 */
[----:B------:R-:W-:Y:S02]  /*4b10*/  FMNMX R5, R43, R4, !PT ;  /* 0x000000042b057209 */ /* 0x000fe40007800000 */
[----:B------:R-:W-:Y:S02]  /*4b20*/  FSEL R40, R40, -INF , !P2 ;  /* 0xff80000028287808 */ /* 0x000fe40005000000 */
[----:B------:R-:W-:Y:S01]  /*4b30*/  ISETP.GE.AND P2, PT, R10, UR22, PT ;  /* 0x000000160a007c0c */ /* 0x000fe2000bf46270 */
[----:B------:R-:W-:Y:S01]  /*4b40*/  VIADD R10, R3, 0x38 ;  /* 0x00000038030a7836 */ /* 0x000fe20000000000 */
[----:B------:R-:W-:Y:S02]  /*4b50*/  FSEL R47, R47, -INF , !P6 ;  /* 0xff8000002f2f7808 */ /* 0x000fe40007000000 */
[----:B------:R-:W-:-:S02]  /*4b60*/  FMNMX R4, R46, R5, !PT ;  /* 0x000000052e047209 */ /* 0x000fc40007800000 */
        /* <DEDUP_REMOVED lines=8> */
[----:B------:R-:W-:Y:S02]  /*4bf0*/  ISETP.GE.AND P4, PT, R10, UR22, PT ;  /* 0x000000160a007c0c */ /* 0x000fe4000bf86270 */
[----:B------:R-:W-:Y:S02]  /*4c00*/  FSEL R54, R54, -INF , !P5 ;  /* 0xff80000036367808 */ /* 0x000fe40006800000 */
[----:B------:R-:W-:Y:S02]  /*4c10*/  FMNMX R5, R51, R4, !PT ;  /* 0x0000000433057209 */ /* 0x000fe40007800000 */
[----:B------:R-:W-:Y:S02]  /*4c20*/  FSEL R55, R55, -INF , !P4 ;  /* 0xff80000037377808 */ /* 0x000fe40006000000 */
[----:B------:R-:W-:-:S02]  /*4c30*/  FMNMX R4, R54, R5, !PT ;  /* 0x0000000536047209 */ /* 0x000fc40007800000 */
[----:B------:R-:W-:Y:S02]  /*4c40*/  P2R R13, PR, RZ, 0x2 ;  /* 0x00000002ff0d7803 */ /* 0x000fe40000000000 */
[----:B------:R-:W-:Y:S02]  /*4c50*/  FMNMX R10, R55, R4, !PT ;  /* 0x00000004370a7209 */ /* 0x000fe40007800000 */
[----:B------:R-:W-:Y:S02]  /*4c60*/  FMNMX R4, R11, R8, !PT ;  /* 0x000000080b047209 */ /* 0x000fe40007800000 */
[----:B------:R-:W-:Y:S01]  /*4c70*/  FSEL R45, R45, -INF , !P6 ;  /* 0xff8000002d2d7808 */ /* 0x000fe20007000000 */
[----:B------:R-:W1:Y:S01]  /*4c80*/  SHFL.BFLY PT, R5, R10, 0x1, 0x1f ;  /* 0x0c201f000a057f89 */ /* 0x000e6200000e0000 */
[----:B------:R-:W-:Y:S02]  /*4c90*/  FSEL R48, R48, -INF , !P3 ;  /* 0xff80000030307808 */ /* 0x000fe40005800000 */
[----:B------:R-:W-:-:S02]  /*4ca0*/  FSEL R52, R52, -INF , !P5 ;  /* 0xff80000034347808 */ /* 0x000fc40006800000 */
[----:B------:R-:W-:Y:S02]  /*4cb0*/  FSEL R49, R49, -INF , !P2 ;  /* 0xff80000031317808 */ /* 0x000fe40005000000 */
[----:B------:R-:W-:Y:S02]  /*4cc0*/  FSEL R53, R53, -INF , !P4 ;  /* 0xff80000035357808 */ /* 0x000fe40006000000 */
[----:B-1----:R-:W-:-:S05]  /*4cd0*/  FMNMX R12, R10, R5, !PT ;  /* 0x000000050a0c7209 */ /* 0x002fca0007800000 */
[----:B------:R-:W1:Y:S02]  /*4ce0*/  SHFL.BFLY PT, R5, R12, 0x2, 0x1f ;  /* 0x0c401f000c057f89 */ /* 0x000e6400000e0000 */
[----:B-1----:R-:W-:-:S04]  /*4cf0*/  FMNMX R5, R12, R5, !PT ;  /* 0x000000050c057209 */ /* 0x002fc80007800000 */
[----:B------:R-:W-:-:S04]  /*4d00*/  FSETP.NEU.AND P1, PT, R5, -INF , PT ;  /* 0xff8000000500780b */ /* 0x000fc80003f2d000 */
[----:B------:R-:W-:Y:S02]  /*4d10*/  FSEL R14, R5, RZ, P1 ;  /* 0x000000ff050e7208 */ /* 0x000fe40000800000 */
[----:B------:R-:W-:Y:S02]  /*4d20*/  ISETP.NE.AND P1, PT, R13, RZ, PT ;  /* 0x000000ff0d00720c */ /* 0x000fe40003f25270 */
[----:B------:R-:W-:Y:S01]  /*4d30*/  FMNMX R13, R25, R4, !PT ;  /* 0x00000004190d7209 */ /* 0x000fe20007800000 */
[C---:B------:R-:W-:Y:S01]  /*4d40*/  FMUL R10, R14.reuse, UR23 ;  /* 0x000000170e0a7c20 */ /* 0x040fe20008400000 */
[----:B------:R-:W-:Y:S02]  /*4d50*/  FADD R14, -R14, R9 ;  /* 0x000000090e0e7221 */ /* 0x000fe40000000100 */
[----:B------:R-:W-:Y:S01]  /*4d60*/  FMNMX R4, R28, R13, !PT ;  /* 0x0000000d1c047209 */ /* 0x000fe20007800000 */
[--C-:B------:R-:W-:Y:S01]  /*4d70*/  FFMA R26, R26, UR23, -R10.reuse ;  /* 0x000000171a1a7c23 */ /* 0x100fe2000800080a */
[--C-:B------:R-:W-:Y:S01]  /*4d80*/  FFMA R27, R27, UR23, -R10.reuse ;  /* 0x000000171b1b7c23 */ /* 0x100fe2000800080a */
        /* <DEDUP_REMOVED lines=17> */
[----:B------:R-:W-:Y:S01]  /*4ea0*/  FMNMX R13, R37, R4, !PT ;  /* 0x00000004250d7209 */ /* 0x000fe20007800000 */
[--C-:B------:R-:W-:Y:S01]  /*4eb0*/  FFMA R21, R47, UR23, -R10.reuse ;  /* 0x000000172f157c23 */ /* 0x100fe2000800080a */
[----:B------:R-:W-:Y:S01]  /*4ec0*/  FSETP.GEU.AND P4, PT, R34, -126, PT ;  /* 0xc2fc00002200780b */ /* 0x000fe20003f8e000 */
[----:B------:R-:W-:Y:S01]  /*4ed0*/  @!P3 FMUL R27, R27, 0.5 ;  /* 0x3f0000001b1bb820 */ /* 0x000fe20000400000 */
[----:B------:R-:W-:Y:S01]  /*4ee0*/  FMNMX R4, R40, R13, !PT ;  /* 0x0000000d28047209 */ /* 0x000fe20007800000 */
[----:B------:R-:W1:Y:S01]  /*4ef0*/  MUFU.EX2 R88, R26 ;  /* 0x0000001a00587308 */ /* 0x000e620000000800 */
[--C-:B------:R-:W-:Y:S01]  /*4f00*/  FFMA R51, R51, UR23, -R10.reuse ;  /* 0x0000001733337c23 */ /* 0x100fe2000800080a */
[----:B------:R-:W-:Y:S01]  /*4f10*/  @!P5 FMUL R31, R31, 0.5 ;  /* 0x3f0000001f1fd820 */ /* 0x000fe20000400000 */
[----:B------:R-:W-:Y:S01]  /*4f20*/  FMNMX R13, R41, R4, !PT ;  /* 0x00000004290d7209 */ /* 0x000fe20007800000 */
[--C-:B------:R-:W-:Y:S01]  /*4f30*/  FFMA R23, R50, UR23, -R10.reuse ;  /* 0x0000001732177c23 */ /* 0x100fe2000800080a */
[----:B------:R-:W-:Y:S01]  /*4f40*/  FFMA R55, R55, UR23, -R10 ;  /* 0x0000001737377c23 */ /* 0x000fe2000800080a */
[----:B------:R-:W-:Y:S01]  /*4f50*/  @!P2 FMUL R30, R30, 0.5 ;  /* 0x3f0000001e1ea820 */ /* 0x000fe20000400000 */
[----:B------:R-:W-:Y:S01]  /*4f60*/  FMNMX R4, R44, R13, !PT ;  /* 0x0000000d2c047209 */ /* 0x000fe20007800000 */
[----:B------:R-:W2:Y:S01]  /*4f70*/  MUFU.EX2 R89, R27 ;  /* 0x0000001b00597308 */ /* 0x000ea20000000800 */
[----:B------:R-:W-:Y:S01]  /*4f80*/  FMUL R14, R14, UR23 ;  /* 0x000000170e0e7c20 */ /* 0x000fe20008400000 */
[----:B------:R-:W-:Y:S01]  /*4f90*/  @!P4 FMUL R34, R34, 0.5 ;  /* 0x3f0000002222c820 */ /* 0x000fe20000400000 */
[----:B------:R-:W-:-:S04]  /*4fa0*/  FMNMX R13, R45, R4, !PT ;  /* 0x000000042d0d7209 */ /* 0x000fc80007800000 */
[----:B------:R-:W-:Y:S01]  /*4fb0*/  FMNMX R4, R48, R13, !PT ;  /* 0x0000000d30047209 */ /* 0x000fe20007800000 */
[----:B------:R-:W3:Y:S01]  /*4fc0*/  MUFU.EX2 R35, R31 ;  /* 0x0000001f00237308 */ /* 0x000ee20000000800 */
[----:B-1----:R-:W-:Y:S01]  /*4fd0*/  @!P6 FMUL R88, R88, R88 ;  /* 0x000000585858e220 */ /* 0x002fe20000400000 */
[----:B------:R-:W-:Y:S02]  /*4fe0*/  FSETP.GEU.AND P6, PT, R12, -126, PT ;  /* 0xc2fc00000c00780b */ /* 0x000fe40003fce000 */
[----:B------:R-:W-:-:S04]  /*4ff0*/  FMNMX R13, R49, R4, !PT ;  /* 0x00000004310d7209 */ /* 0x000fc80007800000 */
[----:B------:R-:W-:Y:S01]  /*5000*/  FMNMX R4, R52, R13, !PT ;  /* 0x0000000d34047209 */ /* 0x000fe20007800000 */
[----:B------:R-:W1:Y:S01]  /*5010*/  MUFU.EX2 R90, R30 ;  /* 0x0000001e005a7308 */ /* 0x000e620000000800 */
[----:B--2---:R-:W-:Y:S01]  /*5020*/  @!P3 FMUL R89, R89, R89 ;  /* 0x000000595959b220 */ /* 0x004fe20000400000 */
[----:B------:R-:W-:Y:S02]  /*5030*/  FSETP.GEU.AND P3, PT, R38, -126, PT ;  /* 0xc2fc00002600780b */ /* 0x000fe40003f6e000 */
[----:B------:R-:W-:Y:S02]  /*5040*/  FMNMX R4, R53, R4, !PT ;  /* 0x0000000435047209 */ /* 0x000fe40007800000 */
[----:B------:R-:W-:Y:S02]  /*5050*/  @!P6 FMUL R12, R12, 0.5 ;  /* 0x3f0000000c0ce820 */ /* 0x000fe40000400000 */
[----:B------:R-:W2:Y:S01]  /*5060*/  MUFU.EX2 R91, R34 ;  /* 0x00000022005b7308 */ /* 0x000ea20000000800 */
[----:B------:R-:W4:Y:S01]  /*5070*/  SHFL.BFLY PT, R13, R4, 0x1, 0x1f ;  /* 0x0c201f00040d7f89 */ /* 0x000f2200000e0000 */
[----:B---3--:R-:W-:Y:S01]  /*5080*/  @!P5 FMUL R35, R35, R35 ;  /* 0x000000232323d220 */ /* 0x008fe20000400000 */
[----:B------:R-:W-:-:S04]  /*5090*/  FSETP.GEU.AND P5, PT, R15, -126, PT ;  /* 0xc2fc00000f00780b */ /* 0x000fc80003fae000 */
[----:B------:R-:W-:Y:S01]  /*50a0*/  @!P3 FMUL R38, R38, 0.5 ;  /* 0x3f0000002626b820 */ /* 0x000fe20000400000 */
[----:B------:R3:W5:Y:S01]  /*50b0*/  MUFU.EX2 R42, R12 ;  /* 0x0000000c002a7308 */ /* 0x0007620000000800 */
[----:B-1----:R-:W-:Y:S01]  /*50c0*/  @!P2 FMUL R90, R90, R90 ;  /* 0x0000005a5a5aa220 */ /* 0x002fe20000400000 */
[----:B------:R-:W-:-:S06]  /*50d0*/  FSETP.GEU.AND P2, PT, R39, -126, PT ;  /* 0xc2fc00002700780b */ /* 0x000fcc0003f4e000 */
[----:B------:R-:W1:Y:S01]  /*50e0*/  MUFU.EX2 R43, R38 ;  /* 0x00000026002b7308 */ /* 0x000e620000000800 */
[----:B--2---:R-:W-:Y:S01]  /*50f0*/  @!P4 FMUL R91, R91, R91 ;  /* 0x0000005b5b5bc220 */ /* 0x004fe20000400000 */
[----:B------:R-:W-:Y:S01]  /*5100*/  FSETP.GEU.AND P4, PT, R20, -126, PT ;  /* 0xc2fc00001400780b */ /* 0x000fe20003f8e000 */
[----:B------:R-:W-:Y:S01]  /*5110*/  @!P5 FMUL R15, R15, 0.5 ;  /* 0x3f0000000f0fd820 */ /* 0x000fe20000400000 */
[----:B---3--:R-:W-:-:S03]  /*5120*/  FFMA R12, R46, UR23, -R10 ;  /* 0x000000172e0c7c23 */ /* 0x008fc6000800080a */
[----:B------:R-:W-:Y:S01]  /*5130*/  @!P2 FMUL R39, R39, 0.5 ;  /* 0x3f0000002727a820 */ /* 0x000fe20000400000 */
[----:B------:R2:W3:Y:S01]  /*5140*/  MUFU.EX2 R93, R15 ;  /* 0x0000000f005d7308 */ /* 0x0004e20000000800 */
[----:B----4-:R-:W-:Y:S01]  /*5150*/  FMNMX R4, R4, R13, !PT ;  /* 0x0000000d04047209 */ /* 0x010fe20007800000 */
[----:B-----5:R-:W-:Y:S01]  /*5160*/  @!P6 FMUL R42, R42, R42 ;  /* 0x0000002a2a2ae220 */ /* 0x020fe20000400000 */
[----:B------:R-:W-:-:S03]  /*5170*/  FSETP.GEU.AND P6, PT, R12, -126, PT ;  /* 0xc2fc00000c00780b */ /* 0x000fc60003fce000 */
[----:B------:R-:W4:Y:S01]  /*5180*/  SHFL.BFLY PT, R13, R4, 0x2, 0x1f ;  /* 0x0c401f00040d7f89 */ /* 0x000f2200000e0000 */
[----:B------:R-:W-:Y:S01]  /*5190*/  @!P4 FMUL R20, R20, 0.5 ;  /* 0x3f0000001414c820 */ /* 0x000fe20000400000 */
[----:B------:R-:W5:Y:S01]  /*51a0*/  MUFU.EX2 R92, R39 ;  /* 0x00000027005c7308 */ /* 0x000f620000000800 */
[----:B-1----:R-:W-:Y:S01]  /*51b0*/  @!P3 FMUL R43, R43, R43 ;  /* 0x0000002b2b2bb220 */ /* 0x002fe20000400000 */
[----:B------:R-:W-:Y:S01]  /*51c0*/  FSETP.GEU.AND P3, PT, R21, -126, PT ;  /* 0xc2fc00001500780b */ /* 0x000fe20003f6e000 */
[----:B--2---:R-:W-:-:S05]  /*51d0*/  FFMA R15, R54, UR23, -R10 ;  /* 0x00000017360f7c23 */ /* 0x004fca000800080a */
[----:B------:R-:W1:Y:S01]  /*51e0*/  MUFU.EX2 R46, R20 ;  /* 0x00000014002e7308 */ /* 0x000e620000000800 */
[----:B------:R-:W-:Y:S01]  /*51f0*/  @!P6 FMUL R12, R12, 0.5 ;  /* 0x3f0000000c0ce820 */ /* 0x000fe20000400000 */
[----:B---3--:R-:W-:Y:S01]  /*5200*/  @!P5 FMUL R93, R93, R93 ;  /* 0x0000005d5d5dd220 */ /* 0x008fe20000400000 */
[----:B------:R-:W-:-:S04]  /*5210*/  FSETP.GEU.AND P5, PT, R51, -126, PT ;  /* 0xc2fc00003300780b */ /* 0x000fc80003fae000 */
[----:B------:R-:W-:Y:S01]  /*5220*/  @!P3 FMUL R21, R21, 0.5 ;  /* 0x3f0000001515b820 */ /* 0x000fe20000400000 */
[----:B------:R-:W2:Y:S01]  /*5230*/  MUFU.EX2 R47, R12 ;  /* 0x0000000c002f7308 */ /* 0x000ea20000000800 */
[----:B-----5:R-:W-:Y:S01]  /*5240*/  @!P2 FMUL R92, R92, R92 ;  /* 0x0000005c5c5ca220 */ /* 0x020fe20000400000 */
[----:B------:R-:W-:Y:S02]  /*5250*/  FSETP.GEU.AND P2, PT, R23, -126, PT ;  /* 0xc2fc00001700780b */ /* 0x000fe40003f4e000 */
[----:B----4-:R-:W-:-:S04]  /*5260*/  FMNMX R4, R4, R13, !PT ;  /* 0x0000000d04047209 */ /* 0x010fc80007800000 */
[----:B------:R-:W3:Y:S01]  /*5270*/  MUFU.EX2 R50, R21 ;  /* 0x0000001500327308 */ /* 0x000ee20000000800 */
[----:B-1----:R-:W-:Y:S01]  /*5280*/  @!P4 FMUL R46, R46, R46 ;  /* 0x0000002e2e2ec220 */ /* 0x002fe20000400000 */
[----:B------:R-:W-:Y:S01]  /*5290*/  FSETP.NEU.AND P4, PT, R4, -INF , PT ;  /* 0xff8000000400780b */ /* 0x000fe20003f8d000 */
[----:B------:R-:W-:-:S03]  /*52a0*/  @!P5 FMUL R51, R51, 0.5 ;  /* 0x3f0000003333d820 */ /* 0x000fc60000400000 */
[----:B------:R-:W-:Y:S01]  /*52b0*/  FSEL R13, R4, RZ, P4 ;  /* 0x000000ff040d7208 */ /* 0x000fe20002000000 */
[----:B------:R-:W-:Y:S01]  /*52c0*/  @!P2 FMUL R23, R23, 0.5 ;  /* 0x3f0000001717a820 */ /* 0x000fe20000400000 */
[----:B------:R-:W-:Y:S01]  /*52d0*/  FSETP.GEU.AND P4, PT, R15, -126, PT ;  /* 0xc2fc00000f00780b */ /* 0x000fe20003f8e000 */
[----:B------:R-:W1:Y:S01]  /*52e0*/  MUFU.EX2 R51, R51 ;  /* 0x0000003300337308 */ /* 0x000e620000000800 */
[----:B--2---:R-:W-:Y:S01]  /*52f0*/  @!P6 FMUL R47, R47, R47 ;  /* 0x0000002f2f2fe220 */ /* 0x004fe20000400000 */
[----:B------:R-:W-:Y:S01]  /*5300*/  FMUL R10, R13, UR23 ;  /* 0x000000170d0a7c20 */ /* 0x000fe20008400000 */
[----:B------:R-:W-:Y:S01]  /*5310*/  FSETP.GEU.AND P6, PT, R55, -126, PT ;  /* 0xc2fc00003700780b */ /* 0x000fe20003fce000 */
[----:B------:R-:W-:Y:S01]  /*5320*/  FADD R13, -R13, R8 ;  /* 0x000000080d0d7221 */ /* 0x000fe20000000100 */
[----:B------:R-:W-:Y:S01]  /*5330*/  FADD R8, R88, R93 ;  /* 0x0000005d58087221 */ /* 0x000fe20000000000 */
[--C-:B------:R-:W-:Y:S01]  /*5340*/  FFMA R11, R11, UR23, -R10.reuse ;  /* 0x000000170b0b7c23 */ /* 0x100fe2000800080a */
[--C-:B------:R-:W-:Y:S01]  /*5350*/  FFMA R28, R28, UR23, -R10.reuse ;  /* 0x000000171c1c7c23 */ /* 0x100fe2000800080a */
[----:B------:R-:W2:Y:S01]  /*5360*/  MUFU.EX2 R54, R23 ;  /* 0x0000001700367308 */ /* 0x000ea20000000800 */
[----:B---3--:R-:W-:Y:S01]  /*5370*/  @!P3 FMUL R50, R50, R50 ;  /* 0x000000323232b220 */ /* 0x008fe20000400000 */
[--C-:B------:R-:W-:Y:S01]  /*5380*/  FFMA R25, R25, UR23, -R10.reuse ;  /* 0x0000001719197c23 */ /* 0x100fe2000800080a */
[----:B------:R-:W-:Y:S01]  /*5390*/  FSETP.GEU.AND P3, PT, R11, -126, PT ;  /* 0xc2fc00000b00780b */ /* 0x000fe20003f6e000 */
[----:B------:R-:W-:Y:S01]  /*53a0*/  @!P4 FMUL R15, R15, 0.5 ;  /* 0x3f0000000f0fc820 */ /* 0x000fe20000400000 */
[--C-:B------:R-:W-:Y:S01]  /*53b0*/  FFMA R32, R32, UR23, -R10.reuse ;  /* 0x0000001720207c23 */ /* 0x100fe2000800080a */
[--C-:B------:R-:W-:Y:S01]  /*53c0*/  FFMA R33, R33, UR23, -R10.reuse ;  /* 0x0000001721217c23 */ /* 0x100fe2000800080a */
[--C-:B------:R-:W-:Y:S01]  /*53d0*/  FFMA R29, R29, UR23, -R10.reuse ;  /* 0x000000171d1d7c23 */ /* 0x100fe2000800080a */
[----:B------:R-:W-:Y:S01]  /*53e0*/  @!P6 FMUL R55, R55, 0.5 ;  /* 0x3f0000003737e820 */ /* 0x000fe20000400000 */
[----:B-1----:R-:W-:Y:S01]  /*53f0*/  @!P5 FMUL R51, R51, R51 ;  /* 0x000000333333d220 */ /* 0x002fe20000400000 */
[----:B------:R-:W-:Y:S01]  /*5400*/  FSETP.GEU.AND P5, PT, R28, -126, PT ;  /* 0xc2fc00001c00780b */ /* 0x000fe20003fae000 */
[----:B------:R-:W1:Y:S01]  /*5410*/  MUFU.EX2 R94, R15 ;  /* 0x0000000f005e7308 */ /* 0x000e620000000800 */
[--C-:B------:R-:W-:Y:S01]  /*5420*/  FFMA R37, R37, UR23, -R10.reuse ;  /* 0x0000001725257c23 */ /* 0x100fe2000800080a */
[--C-:B------:R-:W-:Y:S01]  /*5430*/  FFMA R36, R36, UR23, -R10.reuse ;  /* 0x0000001724247c23 */ /* 0x100fe2000800080a */
[--C-:B------:R-:W-:Y:S01]  /*5440*/  FFMA R40, R40, UR23, -R10.reuse ;  /* 0x0000001728287c23 */ /* 0x100fe2000800080a */
[--C-:B------:R-:W-:Y:S01]  /*5450*/  FFMA R41, R41, UR23, -R10.reuse ;  /* 0x0000001729297c23 */ /* 0x100fe2000800080a */
[----:B------:R-:W-:Y:S01]  /*5460*/  @!P3 FMUL R11, R11, 0.5 ;  /* 0x3f0000000b0bb820 */ /* 0x000fe20000400000 */
[----:B--2---:R-:W-:Y:S01]  /*5470*/  @!P2 FMUL R54, R54, R54 ;  /* 0x000000363636a220 */ /* 0x004fe20000400000 */
[----:B------:R-:W-:Y:S01]  /*5480*/  FSETP.GEU.AND P2, PT, R25, -126, PT ;  /* 0xc2fc00001900780b */ /* 0x000fe20003f4e000 */
[----:B------:R-:W2:Y:S01]  /*5490*/  MUFU.EX2 R55, R55 ;  /* 0x0000003700377308 */ /* 0x000ea20000000800 */
[--C-:B------:R-:W-:Y:S01]  /*54a0*/  FFMA R44, R44, UR23, -R10.reuse ;  /* 0x000000172c2c7c23 */ /* 0x100fe2000800080a */
[--C-:B------:R-:W-:Y:S01]  /*54b0*/  FFMA R45, R45, UR23, -R10.reuse ;  /* 0x000000172d2d7c23 */ /* 0x100fe2000800080a */
[--C-:B------:R-:W-:Y:S01]  /*54c0*/  FFMA R48, R48, UR23, -R10.reuse ;  /* 0x0000001730307c23 */ /* 0x100fe2000800080a */
[----:B------:R-:W-:Y:S01]  /*54d0*/  @!P5 FMUL R28, R28, 0.5 ;  /* 0x3f0000001c1cd820 */ /* 0x000fe20000400000 */
[--C-:B------:R-:W-:Y:S01]  /*54e0*/  FFMA R49, R49, UR23, -R10.reuse ;  /* 0x0000001731317c23 */ /* 0x100fe2000800080a */
[--C-:B------:R-:W-:Y:S01]  /*54f0*/  FFMA R52, R52, UR23, -R10.reuse ;  /* 0x0000001734347c23 */ /* 0x100fe2000800080a */
[----:B------:R-:W-:Y:S01]  /*5500*/  FFMA R10, R53, UR23, -R10 ;  /* 0x00000017350a7c23 */ /* 0x000fe2000800080a */
[----:B------:R-:W3:Y:S01]  /*5510*/  MUFU.EX2 R24, R11 ;  /* 0x0000000b00187308 */ /* 0x000ee20000000800 */
[----:B-1----:R-:W-:Y:S01]  /*5520*/  @!P4 FMUL R94, R94, R94 ;  /* 0x0000005e5e5ec220 */ /* 0x002fe20000400000 */
[----:B------:R-:W-:Y:S01]  /*5530*/  FSETP.GEU.AND P4, PT, R29, -126, PT ;  /* 0xc2fc00001d00780b */ /* 0x000fe20003f8e000 */
[----:B------:R-:W-:Y:S01]  /*5540*/  FMUL R13, R13, UR23 ;  /* 0x000000170d0d7c20 */ /* 0x000fe20008400000 */
[----:B------:R-:W-:Y:S01]  /*5550*/  @!P2 FMUL R25, R25, 0.5 ;  /* 0x3f0000001919a820 */ /* 0x000fe20000400000 */
[----:B------:R-:W-:Y:S01]  /*5560*/  FADD R20, R90, R47 ;  /* 0x0000002f5a147221 */ /* 0x000fe20000000000 */
[----:B------:R-:W-:-:S02]  /*5570*/  FADD R27, R43, R94 ;  /* 0x0000005e2b1b7221 */ /* 0x000fc40000000000 */
[----:B------:R-:W1:Y:S01]  /*5580*/  MUFU.EX2 R26, R28 ;  /* 0x0000001c001a7308 */ /* 0x000e620000000800 */
[----:B--2---:R-:W-:Y:S01]  /*5590*/  @!P6 FMUL R55, R55, R55 ;  /* 0x000000373737e220 */ /* 0x004fe20000400000 */
[----:B------:R-:W-:-:S05]  /*55a0*/  FSETP.GEU.AND P6, PT, R32, -126, PT ;  /* 0xc2fc00002000780b */ /* 0x000fca0003fce000 */
[----:B------:R-:W-:Y:S01]  /*55b0*/  @!P4 FMUL R29, R29, 0.5 ;  /* 0x3f0000001d1dc820 */ /* 0x000fe20000400000 */
[----:B------:R2:W4:Y:S01]  /*55c0*/  MUFU.EX2 R15, R25 ;  /* 0x00000019000f7308 */ /* 0x0005220000000800 */
[----:B---3--:R-:W-:Y:S01]  /*55d0*/  @!P3 FMUL R24, R24, R24 ;  /* 0x000000181818b220 */ /* 0x008fe20000400000 */
[----:B------:R-:W-:-:S05]  /*55e0*/  FSETP.GEU.AND P3, PT, R33, -126, PT ;  /* 0xc2fc00002100780b */ /* 0x000fca0003f6e000 */
[----:B------:R-:W-:Y:S01]  /*55f0*/  @!P6 FMUL R32, R32, 0.5 ;  /* 0x3f0000002020e820 */ /* 0x000fe20000400000 */
[----:B------:R3:W5:Y:S01]  /*5600*/  MUFU.EX2 R11, R29 ;  /* 0x0000001d000b7308 */ /* 0x0007620000000800 */
[----:B-1----:R-:W-:Y:S01]  /*5610*/  @!P5 FMUL R26, R26, R26 ;  /* 0x0000001a1a1ad220 */ /* 0x002fe20000400000 */
[----:B------:R-:W-:Y:S01]  /*5620*/  FSETP.GEU.AND P5, PT, R37, -126, PT ;  /* 0xc2fc00002500780b */ /* 0x000fe20003fae000 */
[----:B--2---:R-:W-:-:S04]  /*5630*/  FADD R25, R91, R54 ;  /* 0x000000365b197221 */ /* 0x004fc80000000000 */
[----:B------:R-:W-:Y:S01]  /*5640*/  @!P3 FMUL R33, R33, 0.5 ;  /* 0x3f0000002121b820 */ /* 0x000fe20000400000 */
[----:B------:R-:W1:Y:S01]  /*5650*/  MUFU.EX2 R32, R32 ;  /* 0x0000002000207308 */ /* 0x000e620000000800 */
[----:B----4-:R-:W-:Y:S01]  /*5660*/  @!P2 FMUL R15, R15, R15 ;  /* 0x0000000f0f0fa220 */ /* 0x010fe20000400000 */
[----:B------:R-:W-:Y:S01]  /*5670*/  FSETP.GEU.AND P2, PT, R36, -126, PT ;  /* 0xc2fc00002400780b */ /* 0x000fe20003f4e000 */
[----:B------:R-:W-:Y:S01]  /*5680*/  FADD R28, R8, R25 ;  /* 0x00000019081c7221 */ /* 0x000fe20000000000 */
[----:B------:R-:W-:Y:S01]  /*5690*/  FADD R8, R89, R46 ;  /* 0x0000002e59087221 */ /* 0x000fe20000000000 */
[----:B------:R-:W-:Y:S01]  /*56a0*/  FADD R25, R42, R51 ;  /* 0x000000332a197221 */ /* 0x000fe20000000000 */
[----:B---3--:R-:W-:Y:S01]  /*56b0*/  FADD R29, R92, R55 ;  /* 0x000000375c1d7221 */ /* 0x008fe20000000000 */
[----:B------:R-:W-:Y:S01]  /*56c0*/  @!P5 FMUL R37, R37, 0.5 ;  /* 0x3f0000002525d820 */ /* 0x000fe20000400000 */
[----:B------:R-:W2:Y:S01]  /*56d0*/  MUFU.EX2 R33, R33 ;  /* 0x0000002100217308 */ /* 0x000ea20000000800 */
[----:B-----5:R-:W-:Y:S01]  /*56e0*/  @!P4 FMUL R11, R11, R11 ;  /* 0x0000000b0b0bc220 */ /* 0x020fe20000400000 */
[----:B------:R-:W-:-:S05]  /*56f0*/  FSETP.GEU.AND P4, PT, R40, -126, PT ;  /* 0xc2fc00002800780b */ /* 0x000fca0003f8e000 */
[----:B------:R-:W-:Y:S01]  /*5700*/  @!P2 FMUL R36, R36, 0.5 ;  /* 0x3f0000002424a820 */ /* 0x000fe20000400000 */
[----:B------:R-:W3:Y:S01]  /*5710*/  MUFU.EX2 R37, R37 ;  /* 0x0000002500257308 */ /* 0x000ee20000000800 */
[----:B-1----:R-:W-:Y:S01]  /*5720*/  @!P6 FMUL R32, R32, R32 ;  /* 0x000000202020e220 */ /* 0x002fe20000400000 */
[----:B------:R-:W-:-:S05]  /*5730*/  FSETP.GEU.AND P6, PT, R41, -126, PT ;  /* 0xc2fc00002900780b */ /* 0x000fca0003fce000 */
[----:B------:R-:W-:Y:S01]  /*5740*/  @!P4 FMUL R40, R40, 0.5 ;  /* 0x3f0000002828c820 */ /* 0x000fe20000400000 */
        /* <DEDUP_REMOVED lines=8> */
[----:B------:R-:W3:Y:S01]  /*57d0*/  MUFU.EX2 R12, R41 ;  /* 0x00000029000c7308 */ /* 0x000ee20000000800 */
[----:B-1----:R-:W-:Y:S01]  /*57e0*/  @!P2 FMUL R30, R30, R30 ;  /* 0x0000001e1e1ea220 */ /* 0x002fe20000400000 */
[----:B------:R-:W-:Y:S01]  /*57f0*/  FSETP.GEU.AND P2, PT, R45, -126, PT ;  /* 0xc2fc00002d00780b */ /* 0x000fe20003f4e000 */
[----:B--2---:R-:W-:-:S04]  /*5800*/  FADD R40, R8, R25 ;  /* 0x0000001908287221 */ /* 0x004fc80000000000 */
[----:B------:R-:W-:Y:S01]  /*5810*/  @!P5 FMUL R48, R48, 0.5 ;  /* 0x3f0000003030d820 */ /* 0x000fe20000400000 */
[----:B------:R-:W1:Y:S01]  /*5820*/  MUFU.EX2 R23, R44 ;  /* 0x0000002c00177308 */ /* 0x000e620000000800 */
[----:B----4-:R-:W-:Y:S01]  /*5830*/  @!P4 FMUL R21, R21, R21 ;  /* 0x000000151515c220 */ /* 0x010fe20000400000 */
[----:B------:R-:W-:-:S03]  /*5840*/  FSETP.GEU.AND P4, PT, R49, -126, PT ;  /* 0xc2fc00003100780b */ /* 0x000fc60003f8e000 */
[----:B------:R-:W-:Y:S01]  /*5850*/  FADD R8, R24, R21 ;  /* 0x0000001518087221 */ /* 0x000fe20000000000 */
[----:B------:R-:W-:Y:S01]  /*5860*/  F2FP.BF16.F32.PACK_AB R24, R15, R24 ;  /* 0x000000180f18723e */ /* 0x000fe200000010ff */
[----:B------:R-:W-:Y:S01]  /*5870*/  @!P2 FMUL R45, R45, 0.5 ;  /* 0x3f0000002d2da820 */ /* 0x000fe20000400000 */
[----:B------:R-:W2:Y:S01]  /*5880*/  MUFU.EX2 R39, R48 ;  /* 0x0000003000277308 */ /* 0x000ea20000000800 */
[----:B---3--:R-:W-:Y:S01]  /*5890*/  @!P6 FMUL R12, R12, R12 ;  /* 0x0000000c0c0ce220 */ /* 0x008fe20000400000 */
[----:B------:R-:W-:-:S05]  /*58a0*/  FSETP.GEU.AND P6, PT, R52, -126, PT ;  /* 0xc2fc00003400780b */ /* 0x000fca0003fce000 */
[----:B------:R-:W-:Y:S01]  /*58b0*/  @!P4 FMUL R49, R49, 0.5 ;  /* 0x3f0000003131c820 */ /* 0x000fe20000400000 */
[----:B------:R3:W4:Y:S01]  /*58c0*/  MUFU.EX2 R34, R45 ;  /* 0x0000002d00227308 */ /* 0x0007220000000800 */
[----:B-1----:R-:W-:Y:S01]  /*58d0*/  @!P3 FMUL R23, R23, R23 ;  /* 0x000000171717b220 */ /* 0x002fe20000400000 */
[----:B------:R-:W-:-:S05]  /*58e0*/  FSETP.GEU.AND P3, PT, R10, -126, PT ;  /* 0xc2fc00000a00780b */ /* 0x000fca0003f6e000 */
[----:B------:R-:W-:Y:S01]  /*58f0*/  @!P6 FMUL R52, R52, 0.5 ;  /* 0x3f0000003434e820 */ /* 0x000fe20000400000 */
[----:B------:R-:W1:Y:S01]  /*5900*/  MUFU.EX2 R36, R49 ;  /* 0x0000003100247308 */ /* 0x000e620000000800 */
[----:B--2---:R-:W-:Y:S01]  /*5910*/  @!P5 FMUL R39, R39, R39 ;  /* 0x000000272727d220 */ /* 0x004fe20000400000 */
[----:B------:R-:W-:Y:S01]  /*5920*/  FSETP.GEU.AND P5, PT, R13, -126, PT ;  /* 0xc2fc00000d00780b */ /* 0x000fe20003fae000 */
[----:B---3--:R-:W-:Y:S02]  /*5930*/  FADD R45, R20, R27 ;  /* 0x0000001b142d7221 */ /* 0x008fe40000000000 */
[----:B------:R-:W-:Y:S02]  /*5940*/  FADD R25, R32, R39 ;  /* 0x0000002720197221 */ /* 0x000fe40000000000 */
[----:B------:R-:W-:Y:S01]  /*5950*/  @!P3 FMUL R10, R10, 0.5 ;  /* 0x3f0000000a0ab820 */ /* 0x000fe20000400000 */
[----:B------:R-:W2:Y:S01]  /*5960*/  MUFU.EX2 R9, R52 ;  /* 0x0000003400097308 */ /* 0x000ea20000000800 */
[----:B----4-:R-:W-:Y:S01]  /*5970*/  @!P2 FMUL R34, R34, R34 ;  /* 0x000000222222a220 */ /* 0x010fe20000400000 */
[----:B------:R-:W-:Y:S01]  /*5980*/  FSETP.GEU.AND P2, PT, R14, -126, PT ;  /* 0xc2fc00000e00780b */ /* 0x000fe20003f4e000 */
[----:B------:R-:W-:Y:S01]  /*5990*/  FADD R8, R8, R25 ;  /* 0x0000001908087221 */ /* 0x000fe20000000000 */
[----:B------:R-:W-:Y:S01]  /*59a0*/  FADD R28, R28, R45 ;  /* 0x0000002d1c1c7221 */ /* 0x000fe20000000000 */
[----:B------:R-:W-:Y:S01]  /*59b0*/  FADD R20, R11, R34 ;  /* 0x000000220b147221 */ /* 0x000fe20000000000 */
[----:B------:R-:W-:Y:S01]  /*59c0*/  F2FP.BF16.F32.PACK_AB R25, R89, R88 ;  /* 0x000000585919723e */ /* 0x000fe200000010ff */
[----:B------:R-:W-:Y:S01]  /*59d0*/  @!P5 FMUL R13, R13, 0.5 ;  /* 0x3f0000000d0dd820 */ /* 0x000fe20000400000 */
[----:B------:R3:W4:Y:S01]  /*59e0*/  MUFU.EX2 R38, R10 ;  /* 0x0000000a00267308 */ /* 0x0007220000000800 */
[----:B-1----:R-:W-:Y:S01]  /*59f0*/  @!P4 FMUL R36, R36, R36 ;  /* 0x000000242424c220 */ /* 0x002fe20000400000 */
[----:B------:R-:W-:-:S03]  /*5a00*/  F2FP.BF16.F32.PACK_AB R34, R34, R23 ;  /* 0x000000172222723e */ /* 0x000fc600000010ff */
[----:B------:R-:W-:Y:S01]  /*5a10*/  FADD R27, R33, R36 ;  /* 0x00000024211b7221 */ /* 0x000fe20000000000 */
[----:B------:R-:W-:Y:S01]  /*5a20*/  F2FP.BF16.F32.PACK_AB R36, R36, R39 ;  /* 0x000000272424723e */ /* 0x000fe200000010ff */
[----:B------:R-:W-:Y:S01]  /*5a30*/  @!P2 FMUL R14, R14, 0.5 ;  /* 0x3f0000000e0ea820 */ /* 0x000fe20000400000 */
[----:B------:R-:W1:Y:S01]  /*5a40*/  MUFU.EX2 R13, R13 ;  /* 0x0000000d000d7308 */ /* 0x000e620000000800 */
[----:B---3--:R-:W-:Y:S01]  /*5a50*/  FADD R10, R35, R50 ;  /* 0x00000032230a7221 */ /* 0x008fe20000000000 */
[----:B--2---:R-:W-:-:S03]  /*5a60*/  @!P6 FMUL R9, R9, R9 ;  /* 0x000000090909e220 */ /* 0x004fc60000400000 */
[----:B------:R-:W-:Y:S01]  /*5a70*/  FADD R49, R10, R29 ;  /* 0x0000001d0a317221 */ /* 0x000fe20000000000 */
[----:B------:R-:W-:Y:S01]  /*5a80*/  FADD R10, R15, R12 ;  /* 0x0000000c0f0a7221 */ /* 0x000fe20000000000 */
[----:B------:R-:W-:Y:S01]  /*5a90*/  FADD R29, R30, R9 ;  /* 0x000000091e1d7221 */ /* 0x000fe20000000000 */
[----:B------:R2:W3:Y:S01]  /*5aa0*/  MUFU.EX2 R41, R14 ;  /* 0x0000000e00297308 */ /* 0x0004e20000000800 */
[----:B----4-:R-:W-:Y:S01]  /*5ab0*/  @!P3 FMUL R38, R38, R38 ;  /* 0x000000262626b220 */ /* 0x010fe20000400000 */
[----:B------:R-:W-:Y:S01]  /*5ac0*/  FADD R10, R10, R27 ;  /* 0x0000001b0a0a7221 */ /* 0x000fe20000000000 */
[----:B------:R-:W-:Y:S01]  /*5ad0*/  FADD R49, R40, R49 ;  /* 0x0000003128317221 */ /* 0x000fe20000000000 */
[----:B------:R-:W-:Y:S01]  /*5ae0*/  F2FP.BF16.F32.PACK_AB R27, R35, R90 ;  /* 0x0000005a231b723e */ /* 0x000fe200000010ff */
[C---:B------:R-:W-:Y:S01]  /*5af0*/  FADD R31, R37.reuse, R38 ;  /* 0x00000026251f7221 */ /* 0x040fe20000000000 */
[----:B------:R-:W-:Y:S01]  /*5b00*/  F2FP.BF16.F32.PACK_AB R30, R37, R30 ;  /* 0x0000001e251e723e */ /* 0x000fe200000010ff */
[----:B------:R-:W-:Y:S01]  /*5b10*/  FADD R28, R28, R49 ;  /* 0x000000311c1c7221 */ /* 0x000fe20000000000 */
[----:B------:R-:W-:Y:S01]  /*5b20*/  F2FP.BF16.F32.PACK_AB R35, R50, R47 ;  /* 0x0000002f3223723e */ /* 0x000fe200000010ff */
[----:B--2---:R-:W-:Y:S01]  /*5b30*/  FADD R14, R26, R23 ;  /* 0x000000171a0e7221 */ /* 0x004fe20000000000 */
[----:B------:R-:W-:Y:S01]  /*5b40*/  FADD R31, R20, R31 ;  /* 0x0000001f141f7221 */ /* 0x000fe20000000000 */
[----:B-1----:R-:W-:Y:S01]  /*5b50*/  @!P5 FMUL R13, R13, R13 ;  /* 0x0000000d0d0dd220 */ /* 0x002fe20000400000 */
[----:B------:R-:W-:Y:S01]  /*5b60*/  F2FP.BF16.F32.PACK_AB R26, R11, R26 ;  /* 0x0000001a0b1a723e */ /* 0x000fe200000010ff */
[----:B------:R-:W-:Y:S01]  /*5b70*/  FADD R29, R14, R29 ;  /* 0x0000001d0e1d7221 */ /* 0x000fe20000000000 */
[----:B------:R-:W-:Y:S01]  /*5b80*/  FADD R31, R10, R31 ;  /* 0x0000001f0a1f7221 */ /* 0x000fe20000000000 */
[----:B------:R-:W-:Y:S01]  /*5b90*/  SHF.L.U32 R10, R18, 0x1f, RZ ;  /* 0x0000001f120a7819 */ /* 0x000fe200000006ff */
[----:B------:R-:W-:Y:S01]  /*5ba0*/  FMUL R56, R56, R13 ;  /* 0x0000000d38387220 */ /* 0x000fe20000400000 */
[----:B------:R-:W-:Y:S01]  /*5bb0*/  FADD R8, R8, R29 ;  /* 0x0000001d08087221 */ /* 0x000fe20000000000 */
[----:B---3--:R-:W-:Y:S01]  /*5bc0*/  @!P2 FMUL R41, R41, R41 ;  /* 0x000000292929a220 */ /* 0x008fe20000400000 */
[----:B------:R1:W2:Y:S01]  /*5bd0*/  SYNCS.PHASECHK.TRANS64.TRYWAIT P2, [UR6+0x12400], R10 ;  /* 0x0124000aff0075a7 */ /* 0x0002a20008040146 */
[----:B------:R-:W-:Y:S01]  /*5be0*/  F2FP.BF16.F32.PACK_AB R29, R42, R91 ;  /* 0x0000005b2a1d723e */ /* 0x000fe200000010ff */
[----:B------:R-:W-:Y:S01]  /*5bf0*/  FADD R8, R8, R31 ;  /* 0x0000001f08087221 */ /* 0x000fe20000000000 */
[----:B------:R-:W-:Y:S01]  /*5c00*/  FFMA R6, R41, R6, R28 ;  /* 0x0000000629067223 */ /* 0x000fe2000000001c */
[----:B------:R-:W-:Y:S01]  /*5c10*/  F2FP.BF16.F32.PACK_AB R28, R33, R32 ;  /* 0x00000020211c723e */ /* 0x000fe200000010ff */
        /* <DEDUP_REMOVED lines=36> */
[----:B------:R-:W-:Y:S01]  /*5e60*/  F2FP.BF16.F32.PACK_AB R38, R38, R9 ;  /* 0x000000092626723e */ /* 0x000fe200000010ff */
[----:B-12---:R-:W-:Y:S06]  /*5e70*/  @!P0 BRA `(.L_x_41) ;  /* 0x0000000000048947 */ /* 0x006fec0003800000 */
[----:B------:R-:W-:Y:S01]  /*5e80*/  BPT.TRAP 0x1 ;  /* 0x000000040000795c */ /* 0x000fe20000300000 */
.L_x_41:
[----:B------:R-:W-:Y:S05]  /*5e90*/  @P2 BRA `(.L_x_42) ;  /* 0x0000000000082947 */ /* 0x000fea0003800000 */
[----:B------:R-:W1:Y:S02]  /*5ea0*/  SYNCS.PHASECHK.TRANS64.TRYWAIT P2, [UR6+0x12400], R10 ;  /* 0x0124000aff0075a7 */ /* 0x000e640008040146 */
[----:B-1----:R-:W-:Y:S05]  /*5eb0*/  @!P2 BRA `(.L_x_43) ;  /* 0x0000003000f8a947 */ /* 0x002fea0003800000 */
.L_x_42:
        /* <DEDUP_REMOVED lines=24> */
.L_x_44:
[----:B------:R-:W-:-:S04]  /*6040*/  ULEA UR6, UR21, UR49, 0x3 ;  /* 0x0000003115067291 */ /* 0x000fc8000f8e183f */
[----:B------:R-:W-:-:S04]  /*6050*/  UIADD3 UR6, UR6, 0x12428, URZ ;  /* 0x0001242806067890 */ /* 0x000fc8000fffe03f */
[----:B------:R-:W-:-:S09]  /*6060*/  UPRMT UR6, URZ, 0x654, UR6 ;  /* 0x000006543f067896 */ /* 0x000fd20008000006 */
[----:B------:R-:W-:Y:S01]  /*6070*/  SYNCS.ARRIVE.TRANS64.RED.A1T0 RZ, [UR6], RZ ;  /* 0x000000ffffff79a7 */ /* 0x000fe20008100406 */
[----:B------:R-:W-:Y:S05]  /*6080*/  @P1 BRA `(.L_x_45) ;  /* 0x0000000000041947 */ /* 0x000fea0003800000 */
[----:B------:R-:W-:Y:S01]  /*6090*/  BPT.TRAP 0x1 ;  /* 0x000000040000795c */ /* 0x000fe20000300000 */
.L_x_45:
[----:B------:R-:W-:-:S04]  /*60a0*/  UIADD3 UR21, UR21, 0x1, URZ ;  /* 0x0000000115157890 */ /* 0x000fc8000fffe03f */
[----:B------:R-:W-:-:S04]  /*60b0*/  UISETP.NE.AND UP0, UPT, UR21, 0x5, UPT ;  /* 0x000000051500788c */ /* 0x000fc8000bf05270 */
[----:B------:R-:W-:Y:S01]  /*60c0*/  USEL UR21, UR21, URZ, UP0 ;  /* 0x0000003f15157287 */ /* 0x000fe20008000000 */
[----:B------:R-:W-:Y:S11]  /*60d0*/  @!P0 BRA `(.L_x_46) ;  /* 0x0000000000048947 */ /* 0x000ff60003800000 */
[----:B------:R-:W-:Y:S01]  /*60e0*/  BPT.TRAP 0x1 ;  /* 0x000000040000795c */ /* 0x000fe20000300000 */
.L_x_46:
[----:B------:R-:W-:-:S04]  /*60f0*/  ULEA UR6, UR21, UR49, 0x3 ;  /* 0x0000003115067291 */ /* 0x000fc8000f8e183f */
[----:B------:R-:W-:-:S04]  /*6100*/  UIADD3 UR6, UR6, 0x12428, URZ ;  /* 0x0001242806067890 */ /* 0x000fc8000fffe03f */
[----:B------:R-:W-:-:S09]  /*6110*/  UPRMT UR6, URZ, 0x654, UR6 ;  /* 0x000006543f067896 */ /* 0x000fd20008000006 */
[----:B------:R-:W-:Y:S01]  /*6120*/  SYNCS.ARRIVE.TRANS64.RED.A1T0 RZ, [UR6], RZ ;  /* 0x000000ffffff79a7 */ /* 0x000fe20008100406 */
[----:B------:R-:W-:Y:S05]  /*6130*/  @P1 BRA `(.L_x_47) ;  /* 0x0000000000041947 */ /* 0x000fea0003800000 */
[----:B------:R-:W-:Y:S01]  /*6140*/  BPT.TRAP 0x1 ;  /* 0x000000040000795c */ /* 0x000fe20000300000 */
.L_x_47:
[----:B------:R-:W-:Y:S01]  /*6150*/  UIADD3 UR36, UR36, 0x1, URZ ;  /* 0x0000000124247890 */ /* 0x000fe2000fffe03f */
[C---:B------:R-:W-:Y:S01]  /*6160*/  ISETP.GT.AND P2, PT, R7.reuse, 0x1, PT ;  /* 0x000000010700780c */ /* 0x040fe20003f44270 */
[----:B------:R-:W-:Y:S01]  /*6170*/  UIADD3 UR21, UR21, 0x1, URZ ;  /* 0x0000000115157890 */ /* 0x000fe2000fffe03f */
[----:B------:R-:W-:Y:S01]  /*6180*/  IADD3 R7, R7, -0x1, RZ ;  /* 0xffffffff07077810 */ /* 0x000fe20007ffe0ff */
[----:B------:R-:W-:Y:S01]  /*6190*/  UISETP.NE.AND UP1, UPT, UR36, 0x5, UPT ;  /* 0x000000052400788c */ /* 0x000fe2000bf25270 */
[----:B------:R-:W-:Y:S01]  /*61a0*/  VIADD R3, R3, 0x40 ;  /* 0x0000004003037836 */ /* 0x000fe20000000000 */
[----:B------:R-:W-:Y:S01]  /*61b0*/  UISETP.NE.AND UP0, UPT, UR21, 0x5, UPT ;  /* 0x000000051500788c */ /* 0x000fe2000bf05270 */
[----:B------:R-:W-:Y:S01]  /*61c0*/  IMAD.MOV.U32 R8, RZ, RZ, R4 ;  /* 0x000000ffff087224 */ /* 0x000fe200078e0004 */
[----:B------:R-:W-:Y:S01]  /*61d0*/  USEL UR6, URZ, 0x1, UP1 ;  /* 0x000000013f067887 */ /* 0x000fe20008800000 */
[----:B-1----:R-:W-:Y:S01]  /*61e0*/  MOV R9, R5 ;  /* 0x0000000500097202 */ /* 0x002fe20000000f00 */
[----:B------:R-:W-:-:S02]  /*61f0*/  USEL UR21, UR21, URZ, UP0 ;  /* 0x0000003f15157287 */ /* 0x000fc40008000000 */
[----:B------:R-:W-:Y:S02]  /*6200*/  USEL UR36, UR36, URZ, UP1 ;  /* 0x0000003f24247287 */ /* 0x000fe40008800000 */
[----:B------:R-:W-:Y:S01]  /*6210*/  LOP3.LUT R18, R18, UR6, RZ, 0x3c, !PT ;  /* 0x0000000612127c12 */ /* 0x000fe2000f8e3cff */
[----:B------:R-:W-:Y:S09]  /*6220*/  @P2 BRA `(.L_x_48) ;  /* 0xffffffe000d82947 */ /* 0x000ff2000383ffff */
.L_x_37:
[----:B------:R-:W-:-:S04]  /*6230*/  ULOP3.LUT UR4, UR51, 0x1, URZ, 0xfc, !UPT ;  /* 0x0000000133047892 */ /* 0x000fc8000f8efc3f */
[----:B------:R-:W-:-:S06]  /*6240*/  UISETP.NE.AND UP0, UPT, UR4, 0x3, UPT ;  /* 0x000000030400788c */ /* 0x000fcc000bf05270 */
[----:B------:R-:W-:-:S13]  /*6250*/  PLOP3.LUT P2, PT, PT, PT, UP0, 0x80, 0x0 ;  /* 0x000000000000781c */ /* 0x000fda0003f4f008 */
[----:B------:R-:W-:Y:S05]  /*6260*/  @!P2 BRA `(.L_x_49) ;  /* 0x000000000004a947 */ /* 0x000fea0003800000 */
[----:B------:R-:W-:Y:S01]  /*6270*/  BPT.TRAP 0x1 ;  /* 0x000000040000795c */ /* 0x000fe20000300000 */
.L_x_49:
[----:B------:R-:W-:Y:S02]  /*6280*/  UISETP.GT.U32.AND UP0, UPT, UR51, 0x1, UPT ;  /* 0x000000013300788c */ /* 0x000fe4000bf04070 */
[----:B------:R-:W-:-:S04]  /*6290*/  ULEA UR4, UR38, UR49, 0x3 ;  /* 0x0000003126047291 */ /* 0x000fc8000f8e183f */
[----:B------:R-:W-:Y:S01]  /*62a0*/  UIADD3 UR4, UR4, 0x12460, URZ ;  /* 0x0001246004047890 */ /* 0x000fe2000fffe03f */
[----:B------:R-:W-:-:S03]  /*62b0*/  PLOP3.LUT P2, PT, PT, PT, UP0, 0x80, 0x0 ;  /* 0x000000000000781c */ /* 0x000fc60003f4f008 */
[----:B------:R-:W-:-:S09]  /*62c0*/  UPRMT UR4, URZ, 0x654, UR4 ;  /* 0x000006543f047896 */ /* 0x000fd20008000004 */
[----:B------:R-:W-:Y:S01]  /*62d0*/  SYNCS.ARRIVE.TRANS64.RED.A1T0 RZ, [UR4], RZ ;  /* 0x000000ffffff79a7 */ /* 0x000fe20008100404 */
[----:B------:R-:W-:Y:S05]  /*62e0*/  @P2 BRA `(.L_x_50) ;  /* 0x0000000000042947 */ /* 0x000fea0003800000 */
[----:B------:R-:W-:Y:S01]  /*62f0*/  BPT.TRAP 0x1 ;  /* 0x000000040000795c */ /* 0x000fe20000300000 */
.L_x_50:
[----:B------:R-:W-:Y:S05]  /*6300*/  @!P0 BRA `(.L_x_51) ;  /* 0x0000000000048947 */ /* 0x000fea0003800000 */
[----:B------:R-:W-:Y:S01]  /*6310*/  BPT.TRAP 0x1 ;  /* 0x000000040000795c */ /* 0x000fe20000300000 */
.L_x_51:
[----:B------:R-:W-:-:S04]  /*6320*/  ULEA UR21, UR21, UR49, 0x3 ;  /* 0x0000003115157291 */ /* 0x000fc8000f8e183f */
[----:B------:R-:W-:-:S04]  /*6330*/  UIADD3 UR21, UR21, 0x12428, URZ ;  /* 0x0001242815157890 */ /* 0x000fc8000fffe03f */
[----:B------:R-:W-:-:S09]  /*6340*/  UPRMT UR21, URZ, 0x654, UR21 ;  /* 0x000006543f157896 */ /* 0x000fd20008000015 */
[----:B------:R-:W-:Y:S01]  /*6350*/  SYNCS.ARRIVE.TRANS64.RED.A1T0 RZ, [UR21], RZ ;  /* 0x000000ffffff79a7 */ /* 0x000fe20008100415 */
[----:B------:R-:W-:Y:S05]  /*6360*/  @P1 BRA `(.L_x_52) ;  /* 0x0000000000041947 */ /* 0x000fea0003800000 */
[----:B------:R-:W-:Y:S01]  /*6370*/  BPT.TRAP 0x1 ;  /* 0x000000040000795c */ /* 0x000fe20000300000 */
.L_x_52:
[----:B------:R-:W1:Y:S01]  /*6380*/  SHFL.BFLY PT, R3, R0, 0x1, 0x1f ;  /* 0x0c201f0000037f89 */ /* 0x000e6200000e0000 */
[----:B------:R-:W-:Y:S01]  /*6390*/  BSSY B0, `(.L_x_53) ;  /* 0x0000023000007945 */ /* 0x000fe20003800000 */
[----:B------:R-:W-:Y:S02]  /*63a0*/  IMAD.MOV.U32 R9, RZ, RZ, 0x7f800000 ;  /* 0x7f800000ff097424 */ /* 0x000fe400078e00ff */
[----:B------:R-:W2:Y:S01]  /*63b0*/  SHFL.BFLY PT, R7, R6, 0x1, 0x1f ;  /* 0x0c201f0006077f89 */ /* 0x000ea200000e0000 */
[----:B------:R-:W-:Y:S02]  /*63c0*/  IMAD.MOV.U32 R10, RZ, RZ, 0x3f800000 ;  /* 0x3f800000ff0a7424 */ /* 0x000fe400078e00ff */
[----:B------:R-:W-:Y:S02]  /*63d0*/  IMAD.MOV.U32 R11, RZ, RZ, 0x7f800000 ;  /* 0x7f800000ff0b7424 */ /* 0x000fe400078e00ff */
[----:B-1----:R-:W-:Y:S01]  /*63e0*/  FADD R3, R3, R0 ;  /* 0x0000000003037221 */ /* 0x002fe20000000000 */
[----:B--2---:R-:W-:-:S04]  /*63f0*/  FADD R15, R7, R6 ;  /* 0x00000006070f7221 */ /* 0x004fc80000000000 */
[----:B------:R-:W1:Y:S01]  /*6400*/  SHFL.BFLY PT, R8, R3, 0x2, 0x1f ;  /* 0x0c401f0003087f89 */ /* 0x000e6200000e0000 */
[----:B------:R-:W-:-:S03]  /*6410*/  MOV R7, 0x3f800000 ;  /* 0x3f80000000077802 */ /* 0x000fc60000000f00 */
[----:B------:R-:W2:Y:S01]  /*6420*/  SHFL.BFLY PT, R20, R15, 0x2, 0x1f ;  /* 0x0c401f000f147f89 */ /* 0x000ea200000e0000 */
[C---:B-1----:R-:W-:Y:S01]  /*6430*/  FSETP.NE.AND P0, PT, R3.reuse, -R8, PT ;  /* 0x800000080300720b */ /* 0x042fe20003f05000 */
[----:B------:R-:W-:Y:S01]  /*6440*/  FADD R3, R3, R8 ;  /* 0x0000000803037221 */ /* 0x000fe20000000000 */
[----:B--2---:R-:W-:-:S11]  /*6450*/  FADD R8, R15, R20 ;  /* 0x000000140f087221 */ /* 0x004fd60000000000 */
[----:B------:R-:W-:Y:S05]  /*6460*/  @!P0 BRA `(.L_x_54) ;  /* 0x0000000000548947 */ /* 0x000fea0003800000 */
[----:B------:R-:W-:Y:S01]  /*6470*/  VIADD R0, R3, 0x1800000 ;  /* 0x0180000003007836 */ /* 0x000fe20000000000 */
[----:B------:R-:W-:Y:S04]  /*6480*/  BSSY B1, `(.L_x_55) ;  /* 0x000000c000017945 */ /* 0x000fe80003800000 */
[----:B------:R-:W-:-:S04]  /*6490*/  LOP3.LUT R0, R0, 0x7f800000, RZ, 0xc0, !PT ;  /* 0x7f80000000007812 */ /* 0x000fc800078ec0ff */
[----:B------:R-:W-:-:S13]  /*64a0*/  ISETP.GT.U32.AND P0, PT, R0, 0x1ffffff, PT ;  /* 0x01ffffff0000780c */ /* 0x000fda0003f04070 */
[----:B------:R-:W-:Y:S05]  /*64b0*/  @P0 BRA `(.L_x_56) ;  /* 0x0000000000100947 */ /* 0x000fea0003800000 */
[----:B------:R-:W-:-:S07]  /*64c0*/  MOV R14, 0x64e0 ;  /* 0x000064e0000e7802 */ /* 0x000fce0000000f00 */
[----:B------:R-:W-:Y:S05]  /*64d0*/  CALL.REL.NOINC `($__internal_0_$__cuda_sm20_rcp_rn_f32_slowpath) ;  /* 0x0000003000807944 */ /* 0x000fea0003c00000 */
[----:B------:R-:W-:Y:S01]  /*64e0*/  MOV R7, R0 ;  /* 0x0000000000077202 */ /* 0x000fe20000000f00 */
[----:B------:R-:W-:Y:S06]  /*64f0*/  BRA `(.L_x_57) ;  /* 0x0000000000107947 */ /* 0x000fec0003800000 */
.L_x_56:
[----:B------:R-:W1:Y:S02]  /*6500*/  MUFU.RCP R0, R3 ;  /* 0x0000000300007308 */ /* 0x000e640000001000 */
[----:B-1----:R-:W-:-:S04]  /*6510*/  FFMA R6, R3, R0, -1 ;  /* 0xbf80000003067423 */ /* 0x002fc80000000000 */
[----:B------:R-:W-:-:S04]  /*6520*/  FADD.FTZ R7, -R6, -RZ ;  /* 0x800000ff06077221 */ /* 0x000fc80000010100 */
[----:B------:R-:W-:-:S07]  /*6530*/  FFMA R7, R0, R7, R0 ;  /* 0x0000000700077223 */ /* 0x000fce0000000000 */
.L_x_57:
[----:B------:R-:W-:Y:S05]  /*6540*/  BSYNC B1 ;  /* 0x0000000000017941 */ /* 0x000fea0003800000 */
.L_x_55:
[----:B------:R-:W-:Y:S01]  /*6550*/  FSETP.GEU.AND P0, PT, |R3|, 1.175494350822287508e-38, PT ;  /* 0x008000000300780b */ /* 0x000fe20003f0e200 */
[----:B------:R-:W-:-:S12]  /*6560*/  ULDC UR4, c[0x0][0x600] ;  /* 0x0001800000047ab9 */ /* 0x000fd80000000800 */
[----:B------:R-:W-:-:S04]  /*6570*/  @!P0 FMUL R3, R3, 16777216 ;  /* 0x4b80000003038820 */ /* 0x000fc80000400000 */
[----:B------:R-:W1:Y:S02]  /*6580*/  MUFU.LG2 R0, R3 ;  /* 0x0000000300007308 */ /* 0x000e640000000c00 */
[----:B-1----:R-:W-:-:S04]  /*6590*/  @!P0 FADD R0, R0, -24 ;  /* 0xc1c0000000008421 */ /* 0x002fc80000000000 */
[----:B------:R-:W-:-:S04]  /*65a0*/  FMUL R11, R0, 0.69314718246459960938 ;  /* 0x3f317218000b7820 */ /* 0x000fc80000400000 */
[----:B------:R-:W-:-:S07]  /*65b0*/  FFMA R11, R4, UR4, R11 ;  /* 0x00000004040b7c23 */ /* 0x000fce000800000b */
.L_x_54:
[----:B------:R-:W-:Y:S05]  /*65c0*/  BSYNC B0 ;  /* 0x0000000000007941 */ /* 0x000fea0003800000 */
.L_x_53:
[----:B------:R-:W-:Y:S01]  /*65d0*/  FSETP.NE.AND P0, PT, R15, -R20, PT ;  /* 0x800000140f00720b */ /* 0x000fe20003f05000 */
[----:B------:R-:W-:Y:S01]  /*65e0*/  ULDC UR4, c[0x0][0x608] ;  /* 0x0001820000047ab9 */ /* 0x000fe20000000800 */
[----:B------:R-:W-:Y:S01]  /*65f0*/  BSSY B0, `(.L_x_58) ;  /* 0x0000029000007945 */ /* 0x000fe20003800000 */
[----:B------:R-:W-:-:S04]  /*6600*/  FMUL R7, R7, UR4 ;  /* 0x0000000407077c20 */ /* 0x000fc80008400000 */
        /* <DEDUP_REMOVED lines=16> */
[----:B------:R-:W-:Y:S06]  /*6710*/  @!P0 BRA `(.L_x_59) ;  /* 0x0000000000588947 */ /* 0x000fec0003800000 */
[----:B------:R-:W-:Y:S01]  /*6720*/  VIADD R0, R8, 0x1800000 ;  /* 0x0180000008007836 */ /* 0x000fe20000000000 */
[----:B------:R-:W-:Y:S04]  /*6730*/  BSSY B1, `(.L_x_60) ;  /* 0x000000d000017945 */ /* 0x000fe80003800000 */
[----:B------:R-:W-:-:S04]  /*6740*/  LOP3.LUT R0, R0, 0x7f800000, RZ, 0xc0, !PT ;  /* 0x7f80000000007812 */ /* 0x000fc800078ec0ff */
[----:B------:R-:W-:-:S13]  /*6750*/  ISETP.GT.U32.AND P0, PT, R0, 0x1ffffff, PT ;  /* 0x01ffffff0000780c */ /* 0x000fda0003f04070 */
[----:B------:R-:W-:Y:S05]  /*6760*/  @P0 BRA `(.L_x_61) ;  /* 0x0000000000140947 */ /* 0x000fea0003800000 */
[----:B------:R-:W-:Y:S01]  /*6770*/  IMAD.MOV.U32 R3, RZ, RZ, R8 ;  /* 0x000000ffff037224 */ /* 0x000fe200078e0008 */
[----:B------:R-:W-:-:S07]  /*6780*/  MOV R14, 0x67a0 ;  /* 0x000067a0000e7802 */ /* 0x000fce0000000f00 */
[----:B------:R-:W-:Y:S05]  /*6790*/  CALL.REL.NOINC `($__internal_0_$__cuda_sm20_rcp_rn_f32_slowpath) ;  /* 0x0000002c00d07944 */ /* 0x000fea0003c00000 */
[----:B------:R-:W-:Y:S01]  /*67a0*/  MOV R10, R0 ;  /* 0x00000000000a7202 */ /* 0x000fe20000000f00 */
[----:B------:R-:W-:Y:S06]  /*67b0*/  BRA `(.L_x_62) ;  /* 0x0000000000107947 */ /* 0x000fec0003800000 */
.L_x_61:
[----:B------:R-:W1:Y:S02]  /*67c0*/  MUFU.RCP R3, R8 ;  /* 0x0000000800037308 */ /* 0x000e640000001000 */
[----:B-1----:R-:W-:-:S04]  /*67d0*/  FFMA R0, R8, R3, -1 ;  /* 0xbf80000008007423 */ /* 0x002fc80000000003 */
[----:B------:R-:W-:-:S04]  /*67e0*/  FADD.FTZ R0, -R0, -RZ ;  /* 0x800000ff00007221 */ /* 0x000fc80000010100 */
[----:B------:R-:W-:-:S07]  /*67f0*/  FFMA R10, R3, R0, R3 ;  /* 0x00000000030a7223 */ /* 0x000fce0000000003 */
.L_x_62:
[----:B------:R-:W-:Y:S05]  /*6800*/  BSYNC B1 ;  /* 0x0000000000017941 */ /* 0x000fea0003800000 */
.L_x_60:
[----:B------:R-:W-:Y:S01]  /*6810*/  FSETP.GEU.AND P0, PT, |R8|, 1.175494350822287508e-38, PT ;  /* 0x008000000800780b */ /* 0x000fe20003f0e200 */
[----:B------:R-:W-:-:S12]  /*6820*/  ULDC UR4, c[0x0][0x600] ;  /* 0x0001800000047ab9 */ /* 0x000fd80000000800 */
[----:B------:R-:W-:-:S04]  /*6830*/  @!P0 FMUL R8, R8, 16777216 ;  /* 0x4b80000008088820 */ /* 0x000fc80000400000 */
[----:B------:R-:W1:Y:S02]  /*6840*/  MUFU.LG2 R0, R8 ;  /* 0x0000000800007308 */ /* 0x000e640000000c00 */
[----:B-1----:R-:W-:-:S04]  /*6850*/  @!P0 FADD R0, R0, -24 ;  /* 0xc1c0000000008421 */ /* 0x002fc80000000000 */
[----:B------:R-:W-:-:S04]  /*6860*/  FMUL R0, R0, 0.69314718246459960938 ;  /* 0x3f31721800007820 */ /* 0x000fc80000400000 */
[----:B------:R-:W-:-:S07]  /*6870*/  FFMA R9, R5, UR4, R0 ;  /* 0x0000000405097c23 */ /* 0x000fce0008000000 */
.L_x_59:
[----:B------:R-:W-:Y:S05]  /*6880*/  BSYNC B0 ;  /* 0x0000000000007941 */ /* 0x000fea0003800000 */
.L_x_58:
[----:B------:R-:W-:Y:S01]  /*6890*/  SHF.L.U32 R0, R22, 0x1f, RZ ;  /* 0x0000001f16007819 */ /* 0x000fe200000006ff */
[----:B------:R-:W-:Y:S01]  /*68a0*/  UISETP.NE.AND UP0, UPT, UR53, 0x1, UPT ;  /* 0x000000013500788c */ /* 0x000fe2000bf05270 */
[----:B------:R-:W-:Y:S01]  /*68b0*/  LOP3.LUT P0, RZ, R2, 0x3, RZ, 0xc0, !PT ;  /* 0x0000000302ff7812 */ /* 0x000fe2000780c0ff */
[----:B------:R-:W-:Y:S01]  /*68c0*/  UISETP.NE.AND UP1, UPT, UR53, 0x2, UPT ;  /* 0x000000023500788c */ /* 0x000fe2000bf25270 */
[----:B------:R-:W1:Y:S01]  /*68d0*/  SYNCS.PHASECHK.TRANS64.TRYWAIT P1, [UR20+0x8], R0 ;  /* 0x00000800ff0075a7 */ /* 0x000e620008020154 */
[----:B------:R-:W-:Y:S01]  /*68e0*/  ULDC UR4, c[0x0][0x608] ;  /* 0x0001820000047ab9 */ /* 0x000fe20000000800 */
[----:B------:R-:W-:Y:S01]  /*68f0*/  USHF.L.U32 UR42, UR42, 0x6, URZ ;  /* 0x000000062a2a7899 */ /* 0x000fe2000800063f */
[----:B------:R-:W-:-:S05]  /*6900*/  FMUL R10, R10, UR4 ;  /* 0x000000040a0a7c20 */ /* 0x000fca0008400000 */
[----:B------:R-:W-:Y:S02]  /*6910*/  @!UP0 ULOP3.LUT UP2, URZ, UR38, 0x2, URZ, 0xc0, !UPT ;  /* 0x00000002263f8892 */ /* 0x000fe4000f84c03f */
[----:B------:R-:W-:Y:S02]  /*6920*/  @!UP0 ULOP3.LUT UR38, UR38, 0x1, URZ, 0xc0, !UPT ;  /* 0x0000000126268892 */ /* 0x000fe4000f8ec03f */
[----:B------:R-:W-:Y:S02]  /*6930*/  @!UP0 USEL UR5, URZ, 0x1, UP2 ;  /* 0x000000013f058887 */ /* 0x000fe40009000000 */
[----:B------:R-:W-:Y:S02]  /*6940*/  @!UP1 UIADD3 UR6, UR38, 0x1, URZ ;  /* 0x0000000126069890 */ /* 0x000fe4000fffe03f */
[----:B------:R-:W-:Y:S02]  /*6950*/  @!UP0 ULOP3.LUT UR37, UR37, UR5, URZ, 0x3c, !UPT ;  /* 0x0000000525258292 */ /* 0x000fe4000f8e3c3f */
[----:B------:R-:W-:-:S02]  /*6960*/  @!UP1 UISETP.GT.U32.AND UP2, UPT, UR6, 0x1, UPT ;  /* 0x000000010600988c */ /* 0x000fc4000bf44070 */
[----:B------:R-:W-:Y:S02]  /*6970*/  @!UP1 ULOP3.LUT UR38, UR38, 0x1, URZ, 0xc, !UPT ;  /* 0x0000000126269892 */ /* 0x000fe4000f8e0c3f */
[----:B------:R-:W-:-:S04]  /*6980*/  @!UP1 USEL UR5, URZ, 0x1, !UP2 ;  /* 0x000000013f059887 */ /* 0x000fc8000d000000 */
[----:B------:R-:W-:Y:S01]  /*6990*/  @!UP1 ULOP3.LUT UR37, UR37, UR5, URZ, 0x3c, !UPT ;  /* 0x0000000525259292 */ /* 0x000fe2000f8e3c3f */
[----:B-1----:R-:W-:Y:S11]  /*69a0*/  @!P1 BRA `(.L_x_63) ;  /* 0x0000002800549947 */ /* 0x002ff60003800000 */
.L_x_127:
[----:B------:R-:W-:Y:S04]  /*69b0*/  BSSY B0, `(.L_x_64) ;  /* 0x000001a000007945 */ /* 0x000fe80003800000 */
[----:B------:R-:W-:Y:S05]  /*69c0*/  @P0 BRA `(.L_x_65) ;  /* 0x0000000000600947 */ /* 0x000fea0003800000 */
[----:B------:R-:W2:Y:S01]  /*69d0*/  LDC R4, c[0x0][0xa10] ;  /* 0x00028400ff047b82 */ /* 0x000ea20000000800 */
[----:B-1----:R-:W-:Y:S01]  /*69e0*/  LOP3.LUT R0, R2, 0x60, RZ, 0xc0, !PT ;  /* 0x0000006002007812 */ /* 0x002fe200078ec0ff */
[----:B------:R-:W-:Y:S01]  /*69f0*/  IMAD R5, RZ, RZ, -UR39 ;  /* 0x80000027ff057e24 */ /* 0x000fe2000f8e02ff */
[----:B------:R-:W-:Y:S01]  /*6a00*/  SHF.R.U32.HI R3, RZ, 0x2, R2 ;  /* 0x00000002ff037819 */ /* 0x000fe20000011602 */
[----:B------:R-:W-:Y:S01]  /*6a10*/  ULDC UR4, c[0x0][0x288] ;  /* 0x0000a20000047ab9 */ /* 0x000fe20000000800 */
[----:B------:R-:W-:Y:S02]  /*6a20*/  SHF.R.U32.HI R0, RZ, 0x5, R0 ;  /* 0x00000005ff007819 */ /* 0x000fe40000011600 */
[----:B------:R-:W-:Y:S01]  /*6a30*/  LOP3.LUT R3, R3, 0x7, RZ, 0xc0, !PT ;  /* 0x0000000703037812 */ /* 0x000fe200078ec0ff */
[----:B------:R-:W1:Y:S02]  /*6a40*/  LDC.64 R6, c[0x0][0x688] ;  /* 0x0001a200ff067b82 */ /* 0x000e640000000a00 */
[----:B------:R-:W-:-:S05]  /*6a50*/  IMAD.SHL.U32 R0, R0, 0x10, RZ ;  /* 0x0000001000007824 */ /* 0x000fca00078e00ff */
[----:B------:R-:W-:Y:S01]  /*6a60*/  LOP3.LUT R3, R0, 0xfffffff0, R3, 0xe2, !PT ;  /* 0xfffffff000037812 */ /* 0x000fe200078ee203 */
[----:B--2---:R-:W-:-:S04]  /*6a70*/  IMAD R5, R4, R5, UR45 ;  /* 0x0000002d04057e24 */ /* 0x004fc8000f8e0205 */
[----:B-1----:R-:W-:Y:S01]  /*6a80*/  IMAD R0, R5, R6, UR42 ;  /* 0x0000002a05007e24 */ /* 0x002fe2000f8e0206 */
[----:B------:R-:W-:-:S03]  /*6a90*/  IADD3 R5, R3, UR42, RZ ;  /* 0x0000002a03057c10 */ /* 0x000fc6000fffe0ff */
[----:B------:R-:W-:Y:S01]  /*6aa0*/  IMAD R0, R7, UR44, R0 ;  /* 0x0000002c07007c24 */ /* 0x000fe2000f8e0200 */
[C---:B------:R-:W-:Y:S01]  /*6ab0*/  ISETP.GE.U32.AND P0, PT, R5.reuse, UR4, PT ;  /* 0x0000000405007c0c */ /* 0x040fe2000bf06070 */
[----:B------:R-:W-:-:S03]  /*6ac0*/  VIADD R4, R5, 0x8 ;  /* 0x0000000805047836 */ /* 0x000fc60000000000 */
[----:B------:R-:W-:Y:S02]  /*6ad0*/  IADD3 R3, P2, R3, R0, RZ ;  /* 0x0000000003037210 */ /* 0x000fe40007f5e0ff */
[----:B------:R-:W-:Y:S01]  /*6ae0*/  ISETP.GE.U32.AND P1, PT, R4, UR4, PT ;  /* 0x0000000404007c0c */ /* 0x000fe2000bf26070 */
[----:B------:R-:W-:Y:S01]  /*6af0*/  ULDC.64 UR4, c[0x0][0x680] ;  /* 0x0001a00000047ab9 */ /* 0x000fe20000000a00 */
[----:B------:R-:W-:Y:S02]  /*6b00*/  LEA.HI.X.SX32 R0, R0, RZ, 0x1, P2 ;  /* 0x000000ff00007211 */ /* 0x000fe400010f0eff */
[----:B------:R-:W-:-:S04]  /*6b10*/  LEA R4, P2, R3, UR4, 0x2 ;  /* 0x0000000403047c11 */ /* 0x000fc8000f8410ff */
[----:B------:R-:W-:-:S05]  /*6b20*/  LEA.HI.X R5, R3, UR5, R0, 0x2, P2 ;  /* 0x0000000503057c11 */ /* 0x000fca00090f1400 */
[----:B------:R2:W-:Y:S04]  /*6b30*/  @!P0 STG.E desc[UR56][R4.64], R11 ;  /* 0x0000000b04008986 */ /* 0x0005e8000c101938 */
[----:B------:R2:W-:Y:S02]  /*6b40*/  @!P1 STG.E desc[UR56][R4.64+0x20], R9 ;  /* 0x0000200904009986 */ /* 0x0005e4000c101938 */
.L_x_65:
[----:B------:R-:W-:Y:S05]  /*6b50*/  BSYNC B0 ;  /* 0x0000000000007941 */ /* 0x000fea0003800000 */
.L_x_64:
[----:B------:R-:W-:Y:S01]  /*6b60*/  ULDC.64 UR4, c[0x0][0x730] ;  /* 0x0001cc0000047ab9 */ /* 0x000fe20000000a00 */
[-C--:B------:R-:W-:Y:S01]  /*6b70*/  FMUL R58, R58, R10.reuse ;  /* 0x0000000a3a3a7220 */ /* 0x080fe20000400000 */
[----:B------:R-:W-:Y:S01]  /*6b80*/  ISETP.NE.U32.AND P0, PT, RZ, UR4, PT ;  /* 0x00000004ff007c0c */ /* 0x000fe2000bf05070 */
[-C--:B------:R-:W-:Y:S01]  /*6b90*/  FMUL R59, R59, R10.reuse ;  /* 0x0000000a3b3b7220 */ /* 0x080fe20000400000 */
[-C--:B------:R-:W-:Y:S01]  /*6ba0*/  FMUL R62, R62, R10.reuse ;  /* 0x0000000a3e3e7220 */ /* 0x080fe20000400000 */
[-C--:B------:R-:W-:Y:S01]  /*6bb0*/  FMUL R63, R63, R10.reuse ;  /* 0x0000000a3f3f7220 */ /* 0x080fe20000400000 */
[----:B------:R-:W-:Y:S01]  /*6bc0*/  ISETP.NE.AND.EX P0, PT, RZ, UR5, PT, P0 ;  /* 0x00000005ff007c0c */ /* 0x000fe2000bf05300 */
        /* <DEDUP_REMOVED lines=12> */
[----:B------:R-:W-:Y:S06]  /*6c90*/  @P0 BRA `(.L_x_66) ;  /* 0x0000000000240947 */ /* 0x000fec0003800000 */
[----:B------:R-:W-:Y:S02]  /*6ca0*/  ULDC.64 UR4, c[0x0][0x728] ;  /* 0x0001ca0000047ab9 */ /* 0x000fe40000000a00 */
[----:B------:R-:W-:-:S04]  /*6cb0*/  ISETP.NE.U32.AND P0, PT, RZ, UR4, PT ;  /* 0x00000004ff007c0c */ /* 0x000fc8000bf05070 */
[----:B------:R-:W-:-:S13]  /*6cc0*/  ISETP.NE.AND.EX P0, PT, RZ, UR5, PT, P0 ;  /* 0x00000005ff007c0c */ /* 0x000fda000bf05300 */
[----:B------:R-:W-:Y:S05]  /*6cd0*/  @!P0 BRA `(.L_x_67) ;  /* 0x00000000000c8947 */ /* 0x000fea0003800000 */
[----:B--2---:R-:W2:Y:S02]  /*6ce0*/  LDC.64 R4, c[0x0][0x728] ;  /* 0x0001ca00ff047b82 */ /* 0x004ea40000000a00 */
[----:B--2---:R3:W5:Y:S01]  /*6cf0*/  LDG.E R19, desc[UR56][R4.64] ;  /* 0x0000003804137981 */ /* 0x004762000c1e1900 */
[----:B------:R-:W-:Y:S05]  /*6d00*/  BRA `(.L_x_66) ;  /* 0x0000000000087947 */ /* 0x000fea0003800000 */
.L_x_67:
[----:B------:R-:W-:Y:S02]  /*6d10*/  ULDC UR4, c[0x0][0x720] ;  /* 0x0001c80000047ab9 */ /* 0x000fe40000000800 */
[----:B------:R-:W-:-:S07]  /*6d20*/  IMAD.U32 R19, RZ, RZ, UR4 ;  /* 0x00000004ff137e24 */ /* 0x000fce000f8e00ff */
.L_x_66:
[----:B-1----:R-:W-:-:S04]  /*6d30*/  MOV R0, RZ ;  /* 0x000000ff00007202 */ /* 0x002fc80000000f00 */
[----:B------:R-:W-:-:S13]  /*6d40*/  LOP3.LUT P0, RZ, R0, 0x1bf, RZ, 0xc0, !PT ;  /* 0x000001bf00ff7812 */ /* 0x000fda000780c0ff */
[----:B------:R-:W-:Y:S05]  /*6d50*/  @!P0 BRA `(.L_x_68) ;  /* 0x0000000000408947 */ /* 0x000fea0003800000 */
[----:B------:R-:W-:Y:S01]  /*6d60*/  MOV R0, 0x0 ;  /* 0x0000000000007802 */ /* 0x000fe20000000f00 */
[----:B------:R-:W-:Y:S01]  /*6d70*/  ULDC.64 UR4, c[0x4][0x68] ;  /* 0x01001a0000047ab9 */ /* 0x000fe20000000a00 */
[----:B------:R-:W-:Y:S01]  /*6d80*/  ULDC.64 UR6, c[0x4][0x8] ;  /* 0x0100020000067ab9 */ /* 0x000fe20000000a00 */
[----:B--23--:R-:W-:Y:S01]  /*6d90*/  MOV R4, UR4 ;  /* 0x0000000400047c02 */ /* 0x00cfe20008000f00 */
[----:B------:R1:W2:Y:S01]  /*6da0*/  LDC.64 R14, c[0x4][R0] ;  /* 0x01000000000e7b82 */ /* 0x0002a20000000a00 */
[----:B------:R-:W-:Y:S01]  /*6db0*/  IMAD.U32 R5, RZ, RZ, UR5 ;  /* 0x00000005ff057e24 */ /* 0x000fe2000f8e00ff */
[----:B------:R-:W-:Y:S01]  /*6dc0*/  ULDC.64 UR4, c[0x4][0x70] ;  /* 0x01001c0000047ab9 */ /* 0x000fe20000000a00 */
[----:B------:R-:W-:Y:S01]  /*6dd0*/  IMAD.U32 R10, RZ, RZ, UR6 ;  /* 0x00000006ff0a7e24 */ /* 0x000fe2000f8e00ff */
[----:B------:R-:W-:Y:S01]  /*6de0*/  MOV R7, UR5 ;  /* 0x0000000500077c02 */ /* 0x000fe20008000f00 */
[----:B------:R-:W-:Y:S01]  /*6df0*/  IMAD.U32 R6, RZ, RZ, UR4 ;  /* 0x00000004ff067e24 */ /* 0x000fe2000f8e00ff */
[----:B------:R-:W-:Y:S01]  /*6e00*/  MOV R8, 0x70 ;  /* 0x0000007000087802 */ /* 0x000fe20000000f00 */
[----:B------:R-:W-:-:S02]  /*6e10*/  IMAD.U32 R11, RZ, RZ, UR7 ;  /* 0x00000007ff0b7e24 */ /* 0x000fc4000f8e00ff */
[----:B------:R-:W-:Y:S02]  /*6e20*/  IMAD.MOV.U32 R12, RZ, RZ, 0x1 ;  /* 0x00000001ff0c7424 */ /* 0x000fe400078e00ff */
[----:B-1----:R-:W-:-:S07]  /*6e30*/  IMAD.MOV.U32 R13, RZ, RZ, RZ ;  /* 0x000000ffff0d7224 */ /* 0x002fce00078e00ff */
[----:B------:R-:W-:-:S07]  /*6e40*/  LEPC R20, `(.L_x_68) ;  /* 0x000000001014794e */ /* 0x000fce0000000000 */
[----:B--2--5:R-:W-:Y:S05]  /*6e50*/  CALL.ABS.NOINC R14 ;  /* 0x000000000e007343 */ /* 0x024fea0003c00000 */
.L_x_68:
[----:B------:R-:W-:Y:S01]  /*6e60*/  MOV R23, UR49 ;  /* 0x0000003100177c02 */ /* 0x000fe20008000f00 */
[----:B------:R-:W-:-:S04]  /*6e70*/  IMAD.U32 R0, RZ, RZ, UR53 ;  /* 0x00000035ff007e24 */ /* 0x000fc8000f8e00ff */
[----:B------:R-:W-:-:S04]  /*6e80*/  IMAD R23, R0, 0x2200, R23 ;  /* 0x0000220000177824 */ /* 0x000fc800078e0217 */
[----:B------:R-:W-:-:S05]  /*6e90*/  VIADD R24, R23, 0xbe00 ;  /* 0x0000be0017187836 */ /* 0x000fca0000000000 */
        /* <DEDUP_REMOVED lines=18> */
.L_x_69:
[C---:B------:R-:W-:Y:S01]  /*6fc0*/  SHF.L.U32 R0, R2.reuse, 0x4, RZ ;  /* 0x0000000402007819 */ /* 0x040fe200000006ff */
[----:B------:R-:W-:Y:S01]  /*6fd0*/  IMAD.SHL.U32 R3, R2, 0x20, RZ ;  /* 0x0000002002037824 */ /* 0x000fe200078e00ff */
[----:B--23--:R-:W-:Y:S01]  /*6fe0*/  SHF.R.U32.HI R5, RZ, 0x1, R2 ;  /* 0x00000001ff057819 */ /* 0x00cfe20000011602 */
[----:B------:R-:W-:Y:S01]  /*6ff0*/  ULDC.64 UR4, c[0x0][0x730] ;  /* 0x0001cc0000047ab9 */ /* 0x000fe20000000a00 */
[----:B------:R-:W-:Y:S02]  /*7000*/  LOP3.LUT R0, R0, 0x600, RZ, 0xc0, !PT ;  /* 0x0000060000007812 */ /* 0x000fe400078ec0ff */
[----:B------:R-:W-:Y:S02]  /*7010*/  LOP3.LUT R4, R3, 0xc0, RZ, 0xc0, !PT ;  /* 0x000000c003047812 */ /* 0x000fe400078ec0ff */
[--C-:B------:R-:W-:Y:S02]  /*7020*/  LOP3.LUT R0, R0, 0x20, R3.reuse, 0xf8, !PT ;  /* 0x0000002000007812 */ /* 0x100fe400078ef803 */
[----:B------:R-:W-:Y:S01]  /*7030*/  ISETP.NE.U32.AND P0, PT, RZ, UR4, PT ;  /* 0x00000004ff007c0c */ /* 0x000fe2000bf05070 */
[----:B------:R-:W-:Y:S01]  /*7040*/  ULDC UR4, c[0x0][0x720] ;  /* 0x0001c80000047ab9 */ /* 0x000fe20000000800 */
[----:B------:R-:W-:-:S02]  /*7050*/  LOP3.LUT R3, R0, 0x100, R3, 0xf8, !PT ;  /* 0x0000010000037812 */ /* 0x000fc400078ef803 */
[----:B------:R-:W-:Y:S02]  /*7060*/  LOP3.LUT R0, R2, 0x7f, RZ, 0xc0, !PT ;  /* 0x0000007f02007812 */ /* 0x000fe400078ec0ff */
[----:B------:R-:W-:Y:S01]  /*7070*/  LOP3.LUT R4, R4, 0x8, R5, 0xf8, !PT ;  /* 0x0000000804047812 */ /* 0x000fe200078ef805 */
[----:B------:R-:W-:Y:S01]  /*7080*/  IMAD.SHL.U32 R5, R2, 0x4, RZ ;  /* 0x0000000402057824 */ /* 0x000fe200078e00ff */
[----:B------:R-:W-:Y:S02]  /*7090*/  ISETP.NE.AND.EX P0, PT, RZ, UR5, PT, P0 ;  /* 0x00000005ff007c0c */ /* 0x000fe4000bf05300 */
[----:B------:R-:W-:Y:S02]  /*70a0*/  IADD3 R0, R0, 0x1f, RZ ;  /* 0x0000001f00007810 */ /* 0x000fe40007ffe0ff */
[----:B------:R-:W-:Y:S02]  /*70b0*/  LOP3.LUT R4, R4, 0x18, R5, 0x78, !PT ;  /* 0x0000001804047812 */ /* 0x000fe400078e7805 */
[----:B-----5:R-:W-:-:S02]  /*70c0*/  FSEL R42, R19, UR4, !P0 ;  /* 0x00000004132a7c08 */ /* 0x020fc4000c000000 */
[----:B------:R-:W-:Y:S02]  /*70d0*/  ISETP.GT.U32.AND P1, PT, R0, 0x3e, PT ;  /* 0x0000003e0000780c */ /* 0x000fe40003f24070 */
[----:B------:R-:W-:Y:S01]  /*70e0*/  LOP3.LUT R25, R3, R4, RZ, 0xfc, !PT ;  /* 0x0000000403197212 */ /* 0x000fe200078efcff */
[-C--:B------:R-:W-:Y:S01]  /*70f0*/  FMUL R0, R56, R42.reuse ;  /* 0x0000002a38007220 */ /* 0x080fe20000400000 */
[-C--:B------:R-:W-:Y:S01]  /*7100*/  FMUL R3, R57, R42.reuse ;  /* 0x0000002a39037220 */ /* 0x080fe20000400000 */
[-C--:B------:R-:W-:Y:S01]  /*7110*/  FMUL R4, R58, R42.reuse ;  /* 0x0000002a3a047220 */ /* 0x080fe20000400000 */
[-C--:B------:R-:W-:Y:S01]  /*7120*/  FMUL R5, R59, R42.reuse ;  /* 0x0000002a3b057220 */ /* 0x080fe20000400000 */
[-C--:B------:R-:W-:Y:S01]  /*7130*/  FMUL R6, R60, R42.reuse ;  /* 0x0000002a3c067220 */ /* 0x080fe20000400000 */
[----:B------:R-:W-:Y:S01]  /*7140*/  FMUL R7, R61, R42 ;  /* 0x0000002a3d077220 */ /* 0x000fe20000400000 */
[----:B------:R-:W-:Y:S01]  /*7150*/  F2FP.BF16.F32.PACK_AB R44, R3, R0 ;  /* 0x00000000032c723e */ /* 0x000fe200000010ff */
        /* <DEDUP_REMOVED lines=10> */
[----:B------:R-:W-:Y:S01]  /*7200*/  IMAD.MOV.U32 R3, RZ, RZ, 0x20 ;  /* 0x00000020ff037424 */ /* 0x000fe200078e00ff */
[----:B------:R-:W-:Y:S01]  /*7210*/  LOP3.LUT P0, RZ, R2, 0x4, RZ, 0xc0, !PT ;  /* 0x0000000402ff7812 */ /* 0x000fe2000780c0ff */
[----:B------:R-:W-:Y:S01]  /*7220*/  IMAD R24, R25, 0x2, R24 ;  /* 0x0000000219187824 */ /* 0x000fe200078e0218 */
[----:B------:R-:W-:Y:S01]  /*7230*/  F2FP.BF16.F32.PACK_AB R45, R5, R4 ;  /* 0x00000004052d723e */ /* 0x000fe200000010ff */
        /* <DEDUP_REMOVED lines=22> */
[----:B------:R-:W-:Y:S02]  /*73a0*/  SEL R3, R3, 0xffffffe0, !P0 ;  /* 0xffffffe003037807 */ /* 0x000fe40004000000 */
[----:B------:R-:W-:Y:S01]  /*73b0*/  LEA R25, R25, R23, 0x1 ;  /* 0x0000001719197211 */ /* 0x000fe200078e08ff */
[----:B------:R-:W-:Y:S06]  /*73c0*/  @P1 BRA `(.L_x_70) ;  /* 0x0000000000041947 */ /* 0x000fec0003800000 */
[----:B------:R-:W-:-:S04]  /*73d0*/  DEPBAR.LE SB0, 0x1 ;  /* 0x000080400000791a */ /* 0x000fc80000000000 */
.L_x_70:
[----:B------:R-:W-:Y:S05]  /*73e0*/  WARPSYNC.ALL ;  /* 0x0000000000007948 */ /* 0x000fea0003800000 */
[----:B------:R-:W-:Y:S01]  /*73f0*/  BAR.SYNC.DEFER_BLOCKING 0x1, 0x80 ;  /* 0x0042000000007b1d */ /* 0x000fe20000010000 */
[----:B------:R-:W-:Y:S01]  /*7400*/  IMAD.IADD R0, R24, 0x1, R3 ;  /* 0x0000000118007824 */ /* 0x000fe200078e0203 */
[----:B------:R-:W-:Y:S02]  /*7410*/  F2FP.BF16.F32.PACK_AB R8, R26, R27 ;  /* 0x0000001b1a08723e */ /* 0x000fe400000010ff */
[----:B------:R-:W-:Y:S02]  /*7420*/  F2FP.BF16.F32.PACK_AB R9, R28, R29 ;  /* 0x0000001d1c09723e */ /* 0x000fe400000010ff */
[----:B------:R-:W-:Y:S01]  /*7430*/  BSSY B0, `(.L_x_71) ;  /* 0x000001d000007945 */ /* 0x000fe20003800000 */
[----:B------:R-:W-:-:S02]  /*7440*/  F2FP.BF16.F32.PACK_AB R10, R30, R31 ;  /* 0x0000001f1e0a723e */ /* 0x000fc400000010ff */
[----:B------:R-:W-:Y:S02]  /*7450*/  F2FP.BF16.F32.PACK_AB R11, R32, R33 ;  /* 0x00000021200b723e */ /* 0x000fe400000010ff */
[----:B------:R-:W-:Y:S02]  /*7460*/  F2FP.BF16.F32.PACK_AB R12, R34, R35 ;  /* 0x00000023220c723e */ /* 0x000fe400000010ff */
[----:B------:R-:W-:Y:S02]  /*7470*/  F2FP.BF16.F32.PACK_AB R13, R36, R37 ;  /* 0x00000025240d723e */ /* 0x000fe400000010ff */
[----:B------:R-:W-:Y:S02]  /*7480*/  F2FP.BF16.F32.PACK_AB R14, R38, R39 ;  /* 0x00000027260e723e */ /* 0x000fe400000010ff */
[----:B------:R-:W-:Y:S02]  /*7490*/  F2FP.BF16.F32.PACK_AB R15, R40, R41 ;  /* 0x00000029280f723e */ /* 0x000fe400000010ff */
[----:B------:R-:W-:Y:S01]  /*74a0*/  IADD3 R3, R3, 0x1000, R24 ;  /* 0x0000100003037810 */ /* 0x000fe20007ffe018 */
[----:B------:R1:W-:Y:S04]  /*74b0*/  STSM.16.M88.4 [R25+0xbe00], R44 ;  /* 0x00be002c19007844 */ /* 0x0003e80000000200 */
[----:B------:R1:W-:Y:S01]  /*74c0*/  STSM.16.M88.4 [R0], R4 ;  /* 0x0000000400007844 */ /* 0x0003e20000000200 */
[----:B------:R-:W-:Y:S01]  /*74d0*/  @!PT LDS RZ, [RZ] ;  /* 0x00000000fffff984 */ /* 0x000fe20000000800 */
[----:B------:R-:W-:Y:S01]  /*74e0*/  @!PT LDS RZ, [RZ] ;  /* 0x00000000fffff984 */ /* 0x000fe20000000800 */
[----:B------:R-:W-:Y:S01]  /*74f0*/  @!PT LDS RZ, [RZ] ;  /* 0x00000000fffff984 */ /* 0x000fe20000000800 */
[----:B------:R-:W-:Y:S01]  /*7500*/  @!PT LDS RZ, [RZ] ;  /* 0x00000000fffff984 */ /* 0x000fe20000000800 */
[----:B------:R2:W-:Y:S06]  /*7510*/  MEMBAR.ALL.CTA ;  /* 0x0000000000007992 */ /* 0x0005ec0000008000 */
[----:B--2---:R-:W2:Y:S02]  /*7520*/  FENCE.VIEW.ASYNC.S ;  /* 0x00000000000073c6 */ /* 0x004ea40000000000 */
[----:B--2---:R-:W-:Y:S06]  /*7530*/  BAR.SYNC.DEFER_BLOCKING 0x1, 0x80 ;  /* 0x0042000000007b1d */ /* 0x004fec0000010000 */
[----:B------:R-:W-:Y:S05]  /*7540*/  @P1 BRA `(.L_x_72) ;  /* 0x00000000002c1947 */ /* 0x000fea0003800000 */
[----:B------:R-:W-:Y:S01]  /*7550*/  R2UR UR40, R23 ;  /* 0x00000000172872ca */ /* 0x000fe200000e0000 */
[----:B------:R-:W-:Y:S02]  /*7560*/  UIADD3 UR43, -UR39, URZ, URZ ;  /* 0x0000003f272b7290 */ /* 0x000fe4000fffe13f */
[----:B------:R-:W-:Y:S01]  /*7570*/  UIADD3 UR6, UP0, UR54, 0x670, URZ ;  /* 0x0000067036067890 */ /* 0x000fe2000ff1e03f */
[----:B------:R-:W-:Y:S01]  /*7580*/  ULDC UR4, c[0x0][0xa10] ;  /* 0x0002840000047ab9 */ /* 0x000fe20000000800 */
[----:B------:R-:W-:Y:S01]  /*7590*/  UMOV UR41, URZ ;  /* 0x0000003f00297c82 */ /* 0x000fe20008000000 */
[----:B------:R-:W-:Y:S02]  /*75a0*/  UIMAD UR43, UR4, UR43, UR45 ;  /* 0x0000002b042b72a4 */ /* 0x000fe4000f8e022d */
[----:B------:R-:W-:-:S05]  /*75b0*/  UIADD3.X UR7, URZ, UR55, URZ, UP0, !UPT ;  /* 0x000000373f077290 */ /* 0x000fca00087fe43f */
[----:B------:R-:W-:-:S09]  /*75c0*/  UIADD3 UR40, UR40, 0xbe00, URZ ;  /* 0x0000be0028287890 */ /* 0x000fd2000fffe03f */
[----:B------:R2:W-:Y:S01]  /*75d0*/  UTMASTG.4D [UR40], [UR6] ;  /* 0x00000028060073b5 */ /* 0x0005e20008018000 */
[----:B------:R0:W-:Y:S01]  /*75e0*/  UTMACMDFLUSH ;  /* 0x00000000000079b7 */ /* 0x0001e20000000000 */
[----:B--2---:R-:W-:-:S04]  /*75f0*/  DEPBAR.LE SB0, 0x1 ;  /* 0x000080400000791a */ /* 0x004fc80000000000 */
.L_x_72:
[----:B------:R-:W-:Y:S05]  /*7600*/  BSYNC B0 ;  /* 0x0000000000007941 */ /* 0x000fea0003800000 */
.L_x_71:
[----:B------:R-:W-:Y:S06]  /*7610*/  BAR.SYNC.DEFER_BLOCKING 0x1, 0x80 ;  /* 0x0042000000007b1d */ /* 0x000fec0000010000 */
[----:B------:R-:W-:Y:S01]  /*7620*/  BSSY B0, `(.L_x_73) ;  /* 0x0000015000007945 */ /* 0x000fe20003800000 */
[----:B------:R2:W-:Y:S04]  /*7630*/  STSM.16.M88.4 [R24+0x1000], R8 ;  /* 0x0010000818007844 */ /* 0x0005e80000000200 */
[----:B------:R2:W-:Y:S01]  /*7640*/  STSM.16.M88.4 [R3], R12 ;  /* 0x0000000c03007844 */ /* 0x0005e20000000200 */
[----:B------:R-:W-:Y:S01]  /*7650*/  @!PT LDS RZ, [RZ] ;  /* 0x00000000fffff984 */ /* 0x000fe20000000800 */
[----:B------:R-:W-:Y:S01]  /*7660*/  @!PT LDS RZ, [RZ] ;  /* 0x00000000fffff984 */ /* 0x000fe20000000800 */
[----:B------:R-:W-:Y:S01]  /*7670*/  @!PT LDS RZ, [RZ] ;  /* 0x00000000fffff984 */ /* 0x000fe20000000800 */
[----:B------:R-:W-:Y:S01]  /*7680*/  @!PT LDS RZ, [RZ] ;  /* 0x00000000fffff984 */ /* 0x000fe20000000800 */
[----:B------:R3:W-:Y:S06]  /*7690*/  MEMBAR.ALL.CTA ;  /* 0x0000000000007992 */ /* 0x0007ec0000008000 */
[----:B---3--:R-:W3:Y:S02]  /*76a0*/  FENCE.VIEW.ASYNC.S ;  /* 0x00000000000073c6 */ /* 0x008ee40000000000 */
[----:B---3--:R-:W-:Y:S06]  /*76b0*/  BAR.SYNC.DEFER_BLOCKING 0x1, 0x80 ;  /* 0x0042000000007b1d */ /* 0x008fec0000010000 */
[----:B------:R-:W-:Y:S05]  /*76c0*/  @P1 BRA `(.L_x_74) ;  /* 0x0000000000281947 */ /* 0x000fea0003800000 */
[----:B------:R-:W-:Y:S01]  /*76d0*/  R2UR UR40, R23 ;  /* 0x00000000172872ca */ /* 0x000fe200000e0000 */
[----:B------:R-:W-:Y:S02]  /*76e0*/  UIADD3 UR43, -UR39, URZ, URZ ;  /* 0x0000003f272b7290 */ /* 0x000fe4000fffe13f */
[----:B------:R-:W-:Y:S01]  /*76f0*/  UIADD3 UR6, UP0, UR54, 0x670, URZ ;  /* 0x0000067036067890 */ /* 0x000fe2000ff1e03f */
[----:B------:R-:W-:Y:S01]  /*7700*/  ULDC UR4, c[0x0][0xa10] ;  /* 0x0002840000047ab9 */ /* 0x000fe20000000800 */
[----:B------:R-:W-:Y:S01]  /*7710*/  UMOV UR41, 0x20 ;  /* 0x0000002000297882 */ /* 0x000fe20000000000 */
[----:B------:R-:W-:Y:S02]  /*7720*/  UIMAD UR43, UR4, UR43, UR45 ;  /* 0x0000002b042b72a4 */ /* 0x000fe4000f8e022d */
[----:B------:R-:W-:-:S05]  /*7730*/  UIADD3.X UR7, URZ, UR55, URZ, UP0, !UPT ;  /* 0x000000373f077290 */ /* 0x000fca00087fe43f */
[----:B------:R-:W-:-:S09]  /*7740*/  UIADD3 UR40, UR40, 0xce00, URZ ;  /* 0x0000ce0028287890 */ /* 0x000fd2000fffe03f */
[----:B------:R3:W-:Y:S02]  /*7750*/  UTMASTG.4D [UR40], [UR6] ;  /* 0x00000028060073b5 */ /* 0x0007e40008018000 */
[----:B---3--:R0:W-:Y:S02]  /*7760*/  UTMACMDFLUSH ;  /* 0x00000000000079b7 */ /* 0x0081e40000000000 */
.L_x_74:
[----:B------:R-:W-:Y:S05]  /*7770*/  BSYNC B0 ;  /* 0x0000000000007941 */ /* 0x000fea0003800000 */
.L_x_73:
[----:B------:R-:W-:Y:S01]  /*7780*/  ULEA UR4, UR53, 0xfffffff8, 0x3 ;  /* 0xfffffff835047891 */ /* 0x000fe2000f8e183f */
[----:B------:R-:W-:-:S04]  /*7790*/  DEPBAR.LE SB0, 0x0 ;  /* 0x000080000000791a */ /* 0x000fc80000000000 */
[----:B------:R-:W-:Y:S01]  /*77a0*/  ULOP3.LUT UR4, UR4, 0x8, URZ, 0xc0, !UPT ;  /* 0x0000000804047892 */ /* 0x000fe2000f8ec03f */
[----:B------:R-:W-:-:S03]  /*77b0*/  LOP3.LUT R22, R22, 0x1, RZ, 0x3c, !PT ;  /* 0x0000000116167812 */ /* 0x000fc600078e3cff */
[----:B------:R-:W-:-:S06]  /*77c0*/  ULOP3.LUT UR4, UR4, 0x18, URZ, 0x3c, !UPT ;  /* 0x0000001804047892 */ /* 0x000fcc000f8e3c3f */
[----:B-1----:R-:W-:Y:S01]  /*77d0*/  IMAD.U32 R0, RZ, RZ, UR4 ;  /* 0x00000004ff007e24 */ /* 0x002fe2000f8e00ff */
[----:B------:R-:W-:Y:S02]  /*77e0*/  ULDC UR4, c[0x0][0xc] ;  /* 0x0000030000047ab9 */ /* 0x000fe40000000800 */
[----:B------:R-:W-:Y:S01]  /*77f0*/  IADD3 R17, R17, UR4, RZ ;  /* 0x0000000411117c10 */ /* 0x000fe2000fffe0ff */
[----:B------:R-:W-:Y:S01]  /*7800*/  ULDC UR4, c[0x0][0xa00] ;  /* 0x0002800000047ab9 */ /* 0x000fe20000000800 */
[----:B------:R1:W-:Y:S02]  /*7810*/  SYNCS.ARRIVE.TRANS64.A1T0 RZ, [R0+UR49+0x12490], RZ ;  /* 0x012490ff00ff79a7 */ /* 0x0003e40008100031 */
[----:B------:R-:W-:-:S13]  /*7820*/  ISETP.GE.AND P0, PT, R17, UR4, PT ;  /* 0x0000000411007c0c */ /* 0x000fda000bf06270 */
[----:B-1----:R-:W-:Y:S05]  /*7830*/  @!P0 BRA `(.L_x_75) ;  /* 0xffffff9400408947 */ /* 0x002fea000383ffff */
[----:B------:R-:W-:Y:S05]  /*7840*/  EXIT ;  /* 0x000000000000794d */ /* 0x000fea0003800000 */
.L_x_6:
[----:B------:R-:W-:-:S08]  /*7850*/  NOP ;  /* 0x0000000000007918 */ /* 0x000fd00000000000 */
[----:B------:R-:W2:-:S00]  /*7860*/  USETMAXREG.DEALLOC.CTAPOOL 0x18 ;  /* 0x00000018000079c8 */ /* 0x000e8000080e0500 */
[----:B------:R-:W-:-:S13]  /*7870*/  PLOP3.LUT P3, PT, PT, PT, UP0, 0x80, 0x0 ;  /* 0x000000000000781c */ /* 0x000fda0003f6f008 */
[----:B--2---:R-:W-:Y:S05]  /*7880*/  @!P3 BRA `(.L_x_76) ;  /* 0x00000008003cb947 */ /* 0x004fea0003800000 */
[----:B------:R-:W-:-:S13]  /*7890*/  PLOP3.LUT P2, PT, PT, PT, UP1, 0x80, 0x0 ;  /* 0x000000000000781c */ /* 0x000fda0003f4f018 */
[----:B-1----:R-:W-:Y:S05]  /*78a0*/  @P2 EXIT ;  /* 0x000000000000294d */ /* 0x002fea0003800000 */
[----:B------:R-:W-:Y:S02]  /*78b0*/  ULDC UR4, c[0x0][0xa00] ;  /* 0x0002800000047ab9 */ /* 0x000fe40000000800 */
[----:B------:R-:W-:-:S13]  /*78c0*/  ISETP.GE.AND P2, PT, R17, UR4, PT ;  /* 0x0000000411007c0c */ /* 0x000fda000bf46270 */
[----:B------:R-:W-:Y:S05]  /*78d0*/  @P2 EXIT ;  /* 0x000000000000294d */ /* 0x000fea0003800000 */
[----:B------:R-:W-:Y:S01]  /*78e0*/  LOP3.LUT P2, RZ, R2, 0x1f, RZ, 0xc0, !PT ;  /* 0x0000001f02ff7812 */ /* 0x000fe2000784c0ff */
[----:B------:R-:W-:Y:S01]  /*78f0*/  BSSY B0, `(.L_x_77) ;  /* 0x0000087000007945 */ /* 0x000fe20003800000 */
[----:B------:R-:W-:Y:S01]  /*7900*/  IMAD.MOV.U32 R4, RZ, RZ, 0x1 ;  /* 0x00000001ff047424 */ /* 0x000fe200078e00ff */
[----:B------:R-:W-:Y:S01]  /*7910*/  MOV R5, 0x1 ;  /* 0x0000000100057802 */ /* 0x000fe20000000f00 */
[----:B------:R-:W-:Y:S01]  /*7920*/  IMAD.MOV.U32 R0, RZ, RZ, RZ ;  /* 0x000000ffff007224 */ /* 0x000fe200078e00ff */
[----:B------:R-:W-:Y:S01]  /*7930*/  PLOP3.LUT P0, PT, P2, P0, PT, 0x2a, 0x0 ;  /* 0x000000000000781c */ /* 0x000fe20001700572 */
[----:B------:R-:W-:Y:S01]  /*7940*/  ULOP3.LUT UR6, UR51, 0x2, URZ, 0xfc, !UPT ;  /* 0x0000000233067892 */ /* 0x000fe2000f8efc3f */
[----:B------:R-:W-:Y:S01]  /*7950*/  ULDC UR7, c[0x0][0xc] ;  /* 0x0000030000077ab9 */ /* 0x000fe20000000800 */
[----:B------:R-:W-:Y:S01]  /*7960*/  ULDC.64 UR14, c[0x0][0x198] ;  /* 0x00006600000e7ab9 */ /* 0x000fe20000000a00 */
[----:B------:R-:W-:-:S09]  /*7970*/  ULDC UR18, c[0x0][0xa00] ;  /* 0x0002800000127ab9 */ /* 0x000fd20000000800 */
.L_x_92:
[----:B------:R-:W1:Y:S01]  /*7980*/  LDC R6, c[0x0][0xa04] ;  /* 0x00028100ff067b82 */ /* 0x000e620000000800 */
[----:B------:R-:W-:Y:S01]  /*7990*/  IMAD.MOV.U32 R7, RZ, RZ, R17 ;  /* 0x000000ffff077224 */ /* 0x000fe200078e0011 */
[----:B------:R-:W-:-:S06]  /*79a0*/  UMOV UR4, 0xffffffff ;  /* 0xffffffff00047882 */ /* 0x000fcc0000000000 */
[----:B------:R-:W2:Y:S08]  /*79b0*/  LDC R10, c[0x0][0xa10] ;  /* 0x00028400ff0a7b82 */ /* 0x000eb00000000800 */
[----:B------:R-:W3:Y:S01]  /*79c0*/  LDC R13, c[0x0][0xa1c] ;  /* 0x00028700ff0d7b82 */ /* 0x000ee20000000800 */
[----:B-1----:R-:W-:Y:S02]  /*79d0*/  ISETP.NE.AND P2, PT, R6, 0x1, PT ;  /* 0x000000010600780c */ /* 0x002fe40003f45270 */
[----:B--2---:R-:W-:-:S11]  /*79e0*/  ISETP.NE.AND P3, PT, R10, 0x1, PT ;  /* 0x000000010a00780c */ /* 0x004fd60003f65270 */
[----:B------:R-:W1:Y:S01]  /*79f0*/  @P2 LDC.64 R8, c[0x0][0xa08] ;  /* 0x00028200ff082b82 */ /* 0x000e620000000a00 */
[----:B---3--:R-:W-:-:S07]  /*7a00*/  ISETP.NE.AND P4, PT, R13, 0x1, PT ;  /* 0x000000010d00780c */ /* 0x008fce0003f85270 */
[----:B------:R-:W2:Y:S08]  /*7a10*/  @P3 LDC R12, c[0x0][0xa14] ;  /* 0x00028500ff0c3b82 */ /* 0x000eb00000000800 */
[----:B------:R-:W3:Y:S08]  /*7a20*/  @P3 LDC R11, c[0x0][0xa18] ;  /* 0x00028600ff0b3b82 */ /* 0x000ef00000000800 */
[----:B------:R-:W4:Y:S01]  /*7a30*/  @P4 LDC.64 R2, c[0x0][0xa20] ;  /* 0x00028800ff024b82 */ /* 0x000f220000000a00 */
[----:B-1----:R-:W-:-:S05]  /*7a40*/  @P2 IMAD.HI.U32 R8, R17, R8, RZ ;  /* 0x0000000811082227 */ /* 0x002fca00078e00ff */
[----:B------:R-:W-:-:S05]  /*7a50*/  @P2 SHF.R.U32.HI R7, RZ, R9, R8 ;  /* 0x00000009ff072219 */ /* 0x000fca0000011608 */
[----:B--2---:R-:W-:-:S04]  /*7a60*/  @P3 IMAD.HI.U32 R8, R7, R12, RZ ;  /* 0x0000000c07083227 */ /* 0x004fc800078e00ff */
[----:B------:R-:W-:Y:S01]  /*7a70*/  IMAD.MOV.U32 R9, RZ, RZ, R7 ;  /* 0x000000ffff097224 */ /* 0x000fe200078e0007 */
[----:B---3--:R-:W-:-:S05]  /*7a80*/  @P3 SHF.R.U32.HI R9, RZ, R11, R8 ;  /* 0x0000000bff093219 */ /* 0x008fca0000011608 */
[----:B----4-:R-:W-:Y:S01]  /*7a90*/  @P4 IMAD.HI.U32 R8, R9, R2, RZ ;  /* 0x0000000209084227 */ /* 0x010fe200078e00ff */
[----:B------:R-:W-:-:S04]  /*7aa0*/  MOV R2, R9 ;  /* 0x0000000900027202 */ /* 0x000fc80000000f00 */
[----:B------:R-:W-:Y:S01]  /*7ab0*/  @P4 SHF.R.U32.HI R2, RZ, R3, R8 ;  /* 0x00000003ff024219 */ /* 0x000fe20000011608 */
[----:B------:R-:W-:-:S04]  /*7ac0*/  IMAD.MOV R3, RZ, RZ, -R9 ;  /* 0x000000ffff037224 */ /* 0x000fc800078e0a09 */
[----:B------:R-:W-:Y:S02]  /*7ad0*/  IMAD.MOV R2, RZ, RZ, -R2 ;  /* 0x000000ffff027224 */ /* 0x000fe400078e0a02 */
[----:B------:R-:W-:Y:S02]  /*7ae0*/  IMAD R10, R10, R3, R7 ;  /* 0x000000030a0a7224 */ /* 0x000fe400078e0207 */
[----:B------:R-:W-:Y:S01]  /*7af0*/  IMAD R2, R13, R2, R9 ;  /* 0x000000020d027224 */ /* 0x000fe200078e0209 */
[----:B------:R-:W-:Y:S06]  /*7b00*/  BRA.DIV UR4, `(.L_x_78) ;  /* 0x0000001a04147947 */ /* 0x000fec000b800000 */
[----:B------:R-:W-:-:S13]  /*7b10*/  ELECT P6, URZ, PT ;  /* 0x00000000003f782f */ /* 0x000fda00038c0000 */
.L_x_130:
[----:B------:R-:W-:Y:S01]  /*7b20*/  IADD3 R3, -R7, RZ, RZ ;  /* 0x000000ff07037210 */ /* 0x000fe20007ffe1ff */
[----:B------:R-:W-:Y:S04]  /*7b30*/  BSSY B1, `(.L_x_79) ;  /* 0x000002a000017945 */ /* 0x000fe80003800000 */
[----:B------:R-:W-:Y:S02]  /*7b40*/  IMAD R3, R6, R3, R17 ;  /* 0x0000000306037224 */ /* 0x000fe400078e0211 */
[----:B------:R-:W-:Y:S02]  /*7b50*/  IMAD.MOV.U32 R6, RZ, RZ, RZ ;  /* 0x000000ffff067224 */ /* 0x000fe400078e00ff */
[----:B------:R-:W-:Y:S01]  /*7b60*/  IMAD.SHL.U32 R3, R3, 0x80, RZ ;  /* 0x0000008003037824 */ /* 0x000fe200078e00ff */
[----:B------:R-:W-:Y:S06]  /*7b70*/  @!P6 BRA `(.L_x_80) ;  /* 0x000000000094e947 */ /* 0x000fec0003800000 */
[----:B------:R-:W1:Y:S01]  /*7b80*/  S2R R7, SR_CgaCtaId ;  /* 0x0000000000077919 */ /* 0x000e620000008800 */
[----:B------:R-:W-:-:S04]  /*7b90*/  MOV R6, 0x400 ;  /* 0x0000040000067802 */ /* 0x000fc80000000f00 */
[----:B-1----:R-:W-:Y:S02]  /*7ba0*/  LEA R9, R7, R6, 0x18 ;  /* 0x0000000607097211 */ /* 0x002fe400078ec0ff */
[----:B------:R-:W-:Y:S02]  /*7bb0*/  SHF.L.U32 R6, R5, 0x1f, RZ ;  /* 0x0000001f05067819 */ /* 0x000fe400000006ff */
[----:B------:R-:W-:-:S04]  /*7bc0*/  LEA R7, R0, R9, 0x3 ;  /* 0x0000000900077211 */ /* 0x000fc800078e18ff */
[----:B------:R-:W1:Y:S02]  /*7bd0*/  SYNCS.PHASECHK.TRANS64.TRYWAIT P2, [R7+URZ+0x12460], R6 ;  /* 0x01246006070075a7 */ /* 0x000e64000804017f */
[----:B-1----:R-:W-:Y:S05]  /*7be0*/  @!P2 BRA `(.L_x_81) ;  /* 0x0000001400fca947 */ /* 0x002fea0003800000 */
.L_x_131:
[----:B------:R-:W-:Y:S01]  /*7bf0*/  UPRMT UR4, UR6, 0x9910, URZ ;  /* 0x0000991006047896 */ /* 0x000fe2000800003f */
[----:B-1----:R-:W-:-:S03]  /*7c00*/  @P1 IMAD.MOV.U32 R6, RZ, RZ, 0x2000 ;  /* 0x00002000ff061424 */ /* 0x002fc600078e00ff */
[----:B------:R-:W-:Y:S01]  /*7c10*/  UISETP.NE.AND UP0, UPT, UR4, 0x2, UPT ;  /* 0x000000020400788c */ /* 0x000fe2000bf05270 */
[----:B------:R1:W-:Y:S05]  /*7c20*/  @P1 SYNCS.ARRIVE.TRANS64 RZ, [R7+URZ+0x12450], R6 ;  /* 0x0124500607ff19a7 */ /* 0x0003ea000800003f */
[----:B------:R-:W-:-:S13]  /*7c30*/  PLOP3.LUT P2, PT, PT, PT, UP0, 0x80, 0x0 ;  /* 0x000000000000781c */ /* 0x000fda0003f4f008 */
[----:B-1----:R-:W-:Y:S05]  /*7c40*/  @P2 BRA `(.L_x_82) ;  /* 0x0000000000042947 */ /* 0x002fea0003800000 */
[----:B------:R-:W-:Y:S01]  /*7c50*/  BPT.TRAP 0x1 ;  /* 0x000000040000795c */ /* 0x000fe20000300000 */
.L_x_82:
[----:B------:R-:W-:Y:S05]  /*7c60*/  @P0 BRA `(.L_x_83) ;  /* 0x0000000000040947 */ /* 0x000fea0003800000 */
[----:B------:R-:W-:Y:S01]  /*7c70*/  BPT.TRAP 0x1 ;  /* 0x000000040000795c */ /* 0x000fe20000300000 */
.L_x_83:
[----:B------:R-:W-:Y:S01]  /*7c80*/  R2UR UR4, R9 ;  /* 0x00000000090472ca */ /* 0x000fe200000e0000 */
[----:B------:R-:W-:Y:S01]  /*7c90*/  UIADD3 UR16, UP0, UR14, 0xf0, URZ ;  /* 0x000000f00e107890 */ /* 0x000fe2000ff1e03f */
[----:B------:R-:W-:Y:S01]  /*7ca0*/  R2UR UR9, R7 ;  /* 0x00000000070972ca */ /* 0x000fe200000e0000 */
[----:B------:R-:W-:Y:S01]  /*7cb0*/  UMOV UR5, 0x10000000 ;  /* 0x1000000000057882 */ /* 0x000fe20000000000 */
[----:B------:R-:W-:Y:S01]  /*7cc0*/  R2UR UR8, R0 ;  /* 0x00000000000872ca */ /* 0x000fe200000e0000 */
[----:B------:R-:W-:Y:S01]  /*7cd0*/  UIADD3.X UR17, URZ, UR15, URZ, UP0, !UPT ;  /* 0x0000000f3f117290 */ /* 0x000fe200087fe43f */
[----:B------:R-:W-:Y:S01]  /*7ce0*/  R2UR UR11, R3 ;  /* 0x00000000030b72ca */ /* 0x000fe200000e0000 */
[----:B------:R-:W-:Y:S01]  /*7cf0*/  UMOV UR10, URZ ;  /* 0x0000003f000a7c82 */ /* 0x000fe20008000000 */
[----:B------:R-:W-:Y:S01]  /*7d00*/  R2UR UR12, R10 ;  /* 0x000000000a0c72ca */ /* 0x000fe200000e0000 */
[----:B------:R-:W-:Y:S01]  /*7d10*/  VIADD R0, R0, 0x1 ;  /* 0x0000000100007836 */ /* 0x000fe20000000000 */
[----:B------:R-:W-:-:S04]  /*7d20*/  R2UR UR13, R2 ;  /* 0x00000000020d72ca */ /* 0x000fc800000e0000 */
[C---:B------:R-:W-:Y:S01]  /*7d30*/  ISETP.NE.AND P2, PT, R0.reuse, 0x2, PT ;  /* 0x000000020000780c */ /* 0x040fe20003f45270 */
[----:B------:R-:W-:Y:S02]  /*7d40*/  UIADD3 UR9, UR9, 0x12450, URZ ;  /* 0x0001245009097890 */ /* 0x000fe4000fffe03f */
[----:B------:R-:W-:Y:S01]  /*7d50*/  ULEA UR8, UR8, UR4, 0xd ;  /* 0x0000000408087291 */ /* 0x000fe2000f8e683f */
[----:B------:R-:W-:Y:S02]  /*7d60*/  SEL R6, RZ, 0x1, P2 ;  /* 0x00000001ff067807 */ /* 0x000fe40001000000 */
[----:B------:R-:W-:Y:S01]  /*7d70*/  UMOV UR4, 0x0 ;  /* 0x0000000000047882 */ /* 0x000fe20000000000 */
[----:B------:R-:W-:Y:S02]  /*7d80*/  SEL R0, R0, RZ, P2 ;  /* 0x000000ff00007207 */ /* 0x000fe40001000000 */
[----:B------:R-:W-:Y:S02]  /*7d90*/  LOP3.LUT R5, R5, R6, RZ, 0x3c, !PT ;  /* 0x0000000605057212 */ /* 0x000fe400078e3cff */
[----:B------:R-:W-:Y:S01]  /*7da0*/  MOV R6, 0x40 ;  /* 0x0000004000067802 */ /* 0x000fe20000000f00 */
[----:B------:R1:W-:Y:S02]  /*7db0*/  UTMALDG.4D [UR8], [UR16], desc[UR4] ;  /* 0x00000408100075b4 */ /* 0x0003e40008019000 */
[----:B-1----:R-:W-:-:S04]  /*7dc0*/  NOP ;  /* 0x0000000000007918 */ /* 0x002fc80000000000 */
.L_x_80:
[----:B------:R-:W-:Y:S05]  /*7dd0*/  BSYNC B1 ;  /* 0x0000000000017941 */ /* 0x000fea0003800000 */
.L_x_79:
[----:B------:R-:W-:Y:S01]  /*7de0*/  LOP3.LUT P2, RZ, R4, 0xff, RZ, 0xc0, !PT ;  /* 0x000000ff04ff7812 */ /* 0x000fe2000784c0ff */
[----:B------:R-:W-:-:S12]  /*7df0*/  BSSY B1, `(.L_x_84) ;  /* 0x0000009000017945 */ /* 0x000fd80003800000 */
[----:B------:R-:W-:Y:S05]  /*7e00*/  @!P2 BRA `(.L_x_85) ;  /* 0x00000000001ca947 */ /* 0x000fea0003800000 */
[----:B------:R-:W1:Y:S01]  /*7e10*/  S2R R7, SR_CgaCtaId ;  /* 0x0000000000077919 */ /* 0x000e620000008800 */
[----:B------:R-:W-:-:S04]  /*7e20*/  MOV R4, 0x400 ;  /* 0x0000040000047802 */ /* 0x000fc80000000f00 */
[----:B-1----:R-:W-:Y:S02]  /*7e30*/  LEA R7, R7, R4, 0x18 ;  /* 0x0000000407077211 */ /* 0x002fe400078ec0ff */
[----:B------:R-:W-:Y:S02]  /*7e40*/  SHF.L.U32 R4, RZ, 0x1f, RZ ;  /* 0x0000001fff047819 */ /* 0x000fe400000006ff */
[----:B------:R1:W-:Y:S02]  /*7e50*/  SYNCS.ARRIVE.TRANS64.A1T0 RZ, [R7+URZ+0x124b0], RZ ;  /* 0x0124b0ff07ff79a7 */ /* 0x0003e4000810003f */
[----:B------:R-:W2:Y:S02]  /*7e60*/  SYNCS.PHASECHK.TRANS64.TRYWAIT P2, [R7+URZ+0x124b0], R4 ;  /* 0x0124b004070075a7 */ /* 0x000ea4000804017f */
[----:B-12---:R-:W-:Y:S05]  /*7e70*/  @!P2 BRA `(.L_x_86) ;  /* 0x00000014006ca947 */ /* 0x006fea0003800000 */
.L_x_85:
[----:B------:R-:W-:Y:S05]  /*7e80*/  BSYNC B1 ;  /* 0x0000000000017941 */ /* 0x000fea0003800000 */
.L_x_84:
[----:B------:R-:W-:Y:S04]  /*7e90*/  BSSY B1, `(.L_x_87) ;  /* 0x0000028000017945 */ /* 0x000fe80003800000 */
[----:B------:R-:W-:Y:S05]  /*7ea0*/  @!P6 BRA `(.L_x_88) ;  /* 0x000000000098e947 */ /* 0x000fea0003800000 */
[----:B-1----:R-:W1:Y:S01]  /*7eb0*/  S2R R7, SR_CgaCtaId ;  /* 0x0000000000077919 */ /* 0x002e620000008800 */
[----:B------:R-:W-:Y:S02]  /*7ec0*/  MOV R4, 0x400 ;  /* 0x0000040000047802 */ /* 0x000fe40000000f00 */
[----:B------:R-:W-:Y:S02]  /*7ed0*/  SHF.L.U32 R9, R5, 0x1f, RZ ;  /* 0x0000001f05097819 */ /* 0x000fe400000006ff */
[----:B-1----:R-:W-:-:S05]  /*7ee0*/  LEA R7, R7, R4, 0x18 ;  /* 0x0000000407077211 */ /* 0x002fca00078ec0ff */
[----:B------:R-:W-:-:S04]  /*7ef0*/  IMAD R4, R0, 0x8, R7 ;  /* 0x0000000800047824 */ /* 0x000fc800078e0207 */
[----:B------:R-:W1:Y:S02]  /*7f00*/  SYNCS.PHASECHK.TRANS64.TRYWAIT P2, [R4+URZ+0x12460], R9 ;  /* 0x01246009040075a7 */ /* 0x000e64000804017f */
[----:B-1----:R-:W-:Y:S05]  /*7f10*/  @!P2 BRA `(.L_x_89) ;  /* 0x000000140058a947 */ /* 0x002fea0003800000 */
.L_x_132:
[----:B------:R-:W-:Y:S01]  /*7f20*/  UPRMT UR4, UR6, 0x9910, URZ ;  /* 0x0000991006047896 */ /* 0x000fe2000800003f */
[----:B-1----:R-:W-:-:S03]  /*7f30*/  @P1 IMAD.MOV.U32 R9, RZ, RZ, 0x2000 ;  /* 0x00002000ff091424 */ /* 0x002fc600078e00ff */
[----:B------:R-:W-:Y:S01]  /*7f40*/  UISETP.NE.AND UP0, UPT, UR4, 0x2, UPT ;  /* 0x000000020400788c */ /* 0x000fe2000bf05270 */
[----:B------:R1:W-:Y:S05]  /*7f50*/  @P1 SYNCS.ARRIVE.TRANS64 RZ, [R4+URZ+0x12450], R9 ;  /* 0x0124500904ff19a7 */ /* 0x0003ea000800003f */
[----:B------:R-:W-:-:S13]  /*7f60*/  PLOP3.LUT P2, PT, PT, PT, UP0, 0x80, 0x0 ;  /* 0x000000000000781c */ /* 0x000fda0003f4f008 */
[----:B-1----:R-:W-:Y:S05]  /*7f70*/  @P2 BRA `(.L_x_90) ;  /* 0x0000000000042947 */ /* 0x002fea0003800000 */
[----:B------:R-:W-:Y:S01]  /*7f80*/  BPT.TRAP 0x1 ;  /* 0x000000040000795c */ /* 0x000fe20000300000 */
.L_x_90:
[----:B------:R-:W-:Y:S05]  /*7f90*/  @P0 BRA `(.L_x_91) ;  /* 0x0000000000040947 */ /* 0x000fea0003800000 */
[----:B------:R-:W-:Y:S01]  /*7fa0*/  BPT.TRAP 0x1 ;  /* 0x000000040000795c */ /* 0x000fe20000300000 */
.L_x_91:
[----:B------:R-:W-:Y:S01]  /*7fb0*/  R2UR UR4, R7 ;  /* 0x00000000070472ca */ /* 0x000fe200000e0000 */
[----:B------:R-:W-:Y:S01]  /*7fc0*/  UIADD3 UR16, UP0, UR14, 0xf0, URZ ;  /* 0x000000f00e107890 */ /* 0x000fe2000ff1e03f */
[----:B------:R-:W-:Y:S01]  /*7fd0*/  R2UR UR11, R3 ;  /* 0x00000000030b72ca */ /* 0x000fe200000e0000 */
[----:B------:R-:W-:Y:S01]  /*7fe0*/  UMOV UR10, URZ ;  /* 0x0000003f000a7c82 */ /* 0x000fe20008000000 */
[----:B------:R-:W-:Y:S01]  /*7ff0*/  R2UR UR5, R6 ;  /* 0x00000000060572ca */ /* 0x000fe200000e0000 */
[----:B------:R-:W-:Y:S01]  /*8000*/  UIADD3.X UR17, URZ, UR15, URZ, UP0, !UPT ;  /* 0x0000000f3f117290 */ /* 0x000fe200087fe43f */
[----:B------:R-:W-:Y:S02]  /*8010*/  R2UR UR9, R4 ;  /* 0x00000000040972ca */ /* 0x000fe400000e0000 */
[----:B------:R-:W-:Y:S02]  /*8020*/  R2UR UR8, R0 ;  /* 0x00000000000872ca */ /* 0x000fe400000e0000 */
[----:B------:R-:W-:-:S02]  /*8030*/  R2UR UR12, R10 ;  /* 0x000000000a0c72ca */ /* 0x000fc400000e0000 */
[----:B------:R-:W-:Y:S02]  /*8040*/  R2UR UR13, R2 ;  /* 0x00000000020d72ca */ /* 0x000fe400000e0000 */
[----:B------:R-:W-:-:S03]  /*8050*/  IADD3 R0, R0, 0x1, RZ ;  /* 0x0000000100007810 */ /* 0x000fc60007ffe0ff */
[----:B------:R-:W-:Y:S01]  /*8060*/  UIADD3 UR11, UR11, UR5, URZ ;  /* 0x000000050b0b7290 */ /* 0x000fe2000fffe03f */
[C---:B------:R-:W-:Y:S01]  /*8070*/  ISETP.NE.AND P2, PT, R0.reuse, 0x2, PT ;  /* 0x000000020000780c */ /* 0x040fe20003f45270 */
[----:B------:R-:W-:Y:S02]  /*8080*/  UIADD3 UR9, UR9, 0x12450, URZ ;  /* 0x0001245009097890 */ /* 0x000fe4000fffe03f */
[----:B------:R-:W-:Y:S01]  /*8090*/  ULEA UR8, UR8, UR4, 0xd ;  /* 0x0000000408087291 */ /* 0x000fe2000f8e683f */
[----:B------:R-:W-:Y:S01]  /*80a0*/  SEL R2, RZ, 0x1, P2 ;  /* 0x00000001ff027807 */ /* 0x000fe20001000000 */
[----:B------:R-:W-:Y:S01]  /*80b0*/  UMOV UR5, 0x10000000 ;  /* 0x1000000000057882 */ /* 0x000fe20000000000 */
[----:B------:R-:W-:Y:S01]  /*80c0*/  UMOV UR4, 0x0 ;  /* 0x0000000000047882 */ /* 0x000fe20000000000 */
[----:B------:R-:W-:Y:S02]  /*80d0*/  SEL R0, R0, RZ, P2 ;  /* 0x000000ff00007207 */ /* 0x000fe40001000000 */
[----:B------:R-:W-:-:S03]  /*80e0*/  LOP3.LUT R5, R5, R2, RZ, 0x3c, !PT ;  /* 0x0000000205057212 */ /* 0x000fc600078e3cff */
[----:B------:R2:W-:Y:S02]  /*80f0*/  UTMALDG.4D [UR8], [UR16], desc[UR4] ;  /* 0x00000408100075b4 */ /* 0x0005e40008019000 */
[----:B--2---:R-:W-:Y:S02]  /*8100*/  NOP ;  /* 0x0000000000007918 */ /* 0x004fe40000000000 */
.L_x_88:
[----:B------:R-:W-:Y:S05]  /*8110*/  BSYNC B1 ;  /* 0x0000000000017941 */ /* 0x000fea0003800000 */
.L_x_87:
[----:B------:R-:W-:Y:S01]  /*8120*/  VIADD R17, R17, UR7 ;  /* 0x0000000711117c36 */ /* 0x000fe20008000000 */
[----:B-1----:R-:W-:-:S04]  /*8130*/  PRMT R4, RZ, 0x7610, R4 ;  /* 0x00007610ff047816 */ /* 0x002fc80000000004 */
[----:B------:R-:W-:-:S13]  /*8140*/  ISETP.GE.AND P2, PT, R17, UR18, PT ;  /* 0x0000001211007c0c */ /* 0x000fda000bf46270 */
[----:B------:R-:W-:Y:S05]  /*8150*/  @!P2 BRA `(.L_x_92) ;  /* 0xfffffff80008a947 */ /* 0x000fea000383ffff */
[----:B------:R-:W-:Y:S05]  /*8160*/  BSYNC B0 ;  /* 0x0000000000007941 */ /* 0x000fea0003800000 */
.L_x_77:
[----:B------:R-:W-:Y:S05]  /*8170*/  EXIT ;  /* 0x000000000000794d */ /* 0x000fea0003800000 */
.L_x_76:
[----:B-1----:R-:W-:Y:S02]  /*8180*/  ULDC UR4, c[0x0][0xa00] ;  /* 0x0002800000047ab9 */ /* 0x002fe40000000800 */
[----:B------:R-:W-:-:S13]  /*8190*/  ISETP.GE.AND P0, PT, R17, UR4, PT ;  /* 0x0000000411007c0c */ /* 0x000fda000bf06270 */
[----:B------:R-:W-:Y:S05]  /*81a0*/  @P0 EXIT ;  /* 0x000000000000094d */ /* 0x000fea0003800000 */
[----:B------:R-:W-:Y:S01]  /*81b0*/  LOP3.LUT P0, RZ, R2, 0x1f, RZ, 0xc0, !PT ;  /* 0x0000001f02ff7812 */ /* 0x000fe2000780c0ff */
[----:B------:R-:W-:Y:S01]  /*81c0*/  BSSY B0, `(.L_x_93) ;  /* 0x00000e2000007945 */ /* 0x000fe20003800000 */
[----:B------:R-:W-:Y:S01]  /*81d0*/  IMAD.MOV.U32 R4, RZ, RZ, 0x1 ;  /* 0x00000001ff047424 */ /* 0x000fe200078e00ff */
[----:B------:R-:W-:Y:S01]  /*81e0*/  MOV R5, RZ ;  /* 0x000000ff00057202 */ /* 0x000fe20000000f00 */
[----:B------:R-:W-:Y:S01]  /*81f0*/  IMAD.MOV.U32 R0, RZ, RZ, 0x1 ;  /* 0x00000001ff007424 */ /* 0x000fe200078e00ff */
[----:B------:R-:W-:Y:S01]  /*8200*/  PLOP3.LUT P0, PT, P0, P2, PT, 0x2a, 0x0 ;  /* 0x000000000000781c */ /* 0x000fe20000704572 */
[----:B------:R-:W-:Y:S01]  /*8210*/  ULOP3.LUT UR5, UR52, 0x2, URZ, 0xfc, !UPT ;  /* 0x0000000234057892 */ /* 0x000fe2000f8efc3f */
[----:B------:R-:W-:Y:S01]  /*8220*/  ULDC.64 UR6, c[0x0][0x198] ;  /* 0x0000660000067ab9 */ /* 0x000fe20000000a00 */
[----:B------:R-:W-:-:S10]  /*8230*/  ULDC UR14, c[0x0][0xc] ;  /* 0x00000300000e7ab9 */ /* 0x000fd40000000800 */
.L_x_120:
[----:B------:R-:W1:Y:S01]  /*8240*/  LDC R2, c[0x0][0xa04] ;  /* 0x00028100ff027b82 */ /* 0x000e620000000800 */
[----:B------:R-:W-:-:S07]  /*8250*/  UMOV UR4, 0xffffffff ;  /* 0xffffffff00047882 */ /* 0x000fce0000000000 */
        /* <DEDUP_REMOVED lines=9> */
[----:B-1----:R-:W-:-:S04]  /*82f0*/  @P3 IMAD.HI.U32 R10, R17, R6, RZ ;  /* 0x00000006110a3227 */ /* 0x002fc800078e00ff */
[----:B------:R-:W-:Y:S01]  /*8300*/  IMAD.MOV.U32 R6, RZ, RZ, R17 ;  /* 0x000000ffff067224 */ /* 0x000fe200078e0011 */
[----:B------:R-:W-:-:S04]  /*8310*/  @P3 SHF.R.U32.HI R6, RZ, R7, R10 ;  /* 0x00000007ff063219 */ /* 0x000fc8000001160a */
[----:B------:R-:W-:Y:S01]  /*8320*/  MOV R7, R6 ;  /* 0x0000000600077202 */ /* 0x000fe20000000f00 */
[----:B--2---:R-:W-:-:S05]  /*8330*/  @P4 IMAD.HI.U32 R9, R6, R9, RZ ;  /* 0x0000000906094227 */ /* 0x004fca00078e00ff */
[----:B---3--:R-:W-:-:S05]  /*8340*/  @P4 SHF.R.U32.HI R7, RZ, R12, R9 ;  /* 0x0000000cff074219 */ /* 0x008fca0000011609 */
[----:B------:R-:W-:Y:S02]  /*8350*/  IMAD.MOV.U32 R9, RZ, RZ, R7 ;  /* 0x000000ffff097224 */ /* 0x000fe400078e0007 */
[----:B----4-:R-:W-:-:S05]  /*8360*/  @P5 IMAD.HI.U32 R2, R7, R2, RZ ;  /* 0x0000000207025227 */ /* 0x010fca00078e00ff */
[----:B------:R-:W-:Y:S01]  /*8370*/  @P5 SHF.R.U32.HI R9, RZ, R3, R2 ;  /* 0x00000003ff095219 */ /* 0x000fe20000011602 */
[----:B------:R-:W-:-:S04]  /*8380*/  IMAD.MOV R3, RZ, RZ, -R7 ;  /* 0x000000ffff037224 */ /* 0x000fc800078e0a07 */
[----:B------:R-:W-:Y:S01]  /*8390*/  IMAD R2, R11, R3, R6 ;  /* 0x000000030b027224 */ /* 0x000fe200078e0206 */
[----:B------:R-:W-:-:S05]  /*83a0*/  IADD3 R3, -R9, RZ, RZ ;  /* 0x000000ff09037210 */ /* 0x000fca0007ffe1ff */
[----:B------:R-:W-:Y:S01]  /*83b0*/  IMAD R3, R8, R3, R7 ;  /* 0x0000000308037224 */ /* 0x000fe200078e0207 */
[----:B------:R-:W-:Y:S06]  /*83c0*/  BRA.DIV UR4, `(.L_x_94) ;  /* 0x0000001204407947 */ /* 0x000fec000b800000 */
[----:B------:R-:W-:-:S13]  /*83d0*/  ELECT P6, URZ, PT ;  /* 0x00000000003f782f */ /* 0x000fda00038c0000 */
.L_x_135:
[----:B------:R-:W1:Y:S01]  /*83e0*/  LDC R6, c[0x0][0x28c] ;  /* 0x0000a300ff067b82 */ /* 0x000e620000000800 */
[----:B------:R-:W-:Y:S01]  /*83f0*/  BSSY B1, `(.L_x_95) ;  /* 0x0000027000017945 */ /* 0x000fe20003800000 */
[----:B-1----:R-:W-:-:S13]  /*8400*/  ISETP.GT.AND P3, PT, R6, RZ, P6 ;  /* 0x000000ff0600720c */ /* 0x002fda0003764270 */
[----:B------:R-:W-:Y:S05]  /*8410*/  @!P3 BRA `(.L_x_96) ;  /* 0x000000000090b947 */ /* 0x000fea0003800000 */
[----:B------:R-:W1:Y:S01]  /*8420*/  S2R R8, SR_CgaCtaId ;  /* 0x0000000000087919 */ /* 0x000e620000008800 */
[----:B------:R-:W-:-:S04]  /*8430*/  MOV R7, 0x400 ;  /* 0x0000040000077802 */ /* 0x000fc80000000f00 */
[----:B-1----:R-:W-:Y:S02]  /*8440*/  LEA R10, R8, R7, 0x18 ;  /* 0x00000007080a7211 */ /* 0x002fe400078ec0ff */
[----:B------:R-:W-:-:S03]  /*8450*/  SHF.L.U32 R7, R0, 0x1f, RZ ;  /* 0x0000001f00077819 */ /* 0x000fc600000006ff */
[----:B------:R-:W-:-:S04]  /*8460*/  IMAD R8, R5, 0x8, R10 ;  /* 0x0000000805087824 */ /* 0x000fc800078e020a */
[----:B------:R-:W1:Y:S02]  /*8470*/  SYNCS.PHASECHK.TRANS64.TRYWAIT P4, [R8+URZ+0x12428], R7 ;  /* 0x01242807080075a7 */ /* 0x000e64000808017f */
[----:B-1----:R-:W-:Y:S05]  /*8480*/  @!P4 BRA `(.L_x_97) ;  /* 0x000000100030c947 */ /* 0x002fea0003800000 */
.L_x_136:
[----:B------:R-:W-:Y:S01]  /*8490*/  UPRMT UR4, UR5, 0x9910, URZ ;  /* 0x0000991005047896 */ /* 0x000fe2000800003f */
[----:B-1----:R-:W-:-:S03]  /*84a0*/  @P2 IMAD.MOV.U32 R7, RZ, RZ, 0x2000 ;  /* 0x00002000ff072424 */ /* 0x002fc600078e00ff */
[----:B------:R-:W-:Y:S01]  /*84b0*/  UISETP.NE.AND UP0, UPT, UR4, 0x2, UPT ;  /* 0x000000020400788c */ /* 0x000fe2000bf05270 */
[----:B------:R1:W-:Y:S05]  /*84c0*/  @P2 SYNCS.ARRIVE.TRANS64 RZ, [R8+URZ+0x12400], R7 ;  /* 0x0124000708ff29a7 */ /* 0x0003ea000800003f */
[----:B------:R-:W-:-:S13]  /*84d0*/  PLOP3.LUT P4, PT, PT, PT, UP0, 0x80, 0x0 ;  /* 0x000000000000781c */ /* 0x000fda0003f8f008 */
[----:B-1----:R-:W-:Y:S05]  /*84e0*/  @P4 BRA `(.L_x_98) ;  /* 0x0000000000044947 */ /* 0x002fea0003800000 */
[----:B------:R-:W-:Y:S01]  /*84f0*/  BPT.TRAP 0x1 ;  /* 0x000000040000795c */ /* 0x000fe20000300000 */
.L_x_98:
[----:B------:R-:W-:Y:S05]  /*8500*/  @P0 BRA `(.L_x_99) ;  /* 0x0000000000040947 */ /* 0x000fea0003800000 */
[----:B------:R-:W-:Y:S01]  /*8510*/  BPT.TRAP 0x1 ;  /* 0x000000040000795c */ /* 0x000fe20000300000 */
.L_x_99:
[----:B------:R-:W-:Y:S01]  /*8520*/  LEA R10, R5, R10, 0xd ;  /* 0x0000000a050a7211 */ /* 0x000fe200078e68ff */
[----:B------:R-:W-:Y:S01]  /*8530*/  UIADD3 UR16, UP0, UR6, 0x1f0, URZ ;  /* 0x000001f006107890 */ /* 0x000fe2000ff1e03f */
[----:B------:R-:W-:Y:S01]  /*8540*/  R2UR UR9, R8 ;  /* 0x00000000080972ca */ /* 0x000fe200000e0000 */
[----:B------:R-:W-:Y:S01]  /*8550*/  UMOV UR18, 0x0 ;  /* 0x0000000000127882 */ /* 0x000fe20000000000 */
[----:B------:R-:W-:Y:S01]  /*8560*/  R2UR UR8, R10 ;  /* 0x000000000a0872ca */ /* 0x000fe200000e0000 */
[----:B------:R-:W-:Y:S01]  /*8570*/  UIADD3.X UR17, URZ, UR7, URZ, UP0, !UPT ;  /* 0x000000073f117290 */ /* 0x000fe200087fe43f */
[----:B------:R-:W-:Y:S01]  /*8580*/  R2UR UR12, R2 ;  /* 0x00000000020c72ca */ /* 0x000fe200000e0000 */
[----:B------:R-:W-:Y:S01]  /*8590*/  UMOV UR19, 0x10000000 ;  /* 0x1000000000137882 */ /* 0x000fe20000000000 */
[----:B------:R-:W-:Y:S01]  /*85a0*/  R2UR UR13, R3 ;  /* 0x00000000030d72ca */ /* 0x000fe200000e0000 */
[----:B------:R-:W-:Y:S01]  /*85b0*/  UMOV UR10, URZ ;  /* 0x0000003f000a7c82 */ /* 0x000fe20008000000 */
[----:B------:R-:W-:Y:S01]  /*85c0*/  UMOV UR11, URZ ;  /* 0x0000003f000b7c82 */ /* 0x000fe20008000000 */
[----:B------:R-:W-:-:S04]  /*85d0*/  VIADD R5, R5, 0x1 ;  /* 0x0000000105057836 */ /* 0x000fc80000000000 */
[----:B------:R-:W-:Y:S01]  /*85e0*/  UIADD3 UR9, UR9, 0x12400, URZ ;  /* 0x0001240009097890 */ /* 0x000fe2000fffe03f */
[----:B------:R-:W-:Y:S01]  /*85f0*/  ISETP.NE.AND P4, PT, R5, 0x5, PT ;  /* 0x000000050500780c */ /* 0x000fe20003f85270 */
[----:B------:R-:W-:-:S03]  /*8600*/  UIADD3 UR8, UR8, 0x4000, URZ ;  /* 0x0000400008087890 */ /* 0x000fc6000fffe03f */
[----:B------:R-:W-:Y:S02]  /*8610*/  SEL R7, RZ, 0x1, P4 ;  /* 0x00000001ff077807 */ /* 0x000fe40002000000 */
[----:B------:R-:W-:Y:S02]  /*8620*/  SEL R5, R5, RZ, P4 ;  /* 0x000000ff05057207 */ /* 0x000fe40002000000 */
[----:B------:R-:W-:Y:S02]  /*8630*/  LOP3.LUT R0, R0, R7, RZ, 0x3c, !PT ;  /* 0x0000000700007212 */ /* 0x000fe400078e3cff */
[----:B------:R1:W-:Y:S02]  /*8640*/  UTMALDG.4D [UR8], [UR16], desc[UR18] ;  /* 0x00001208100075b4 */ /* 0x0003e40008019000 */
[----:B-1----:R-:W-:-:S03]  /*8650*/  NOP ;  /* 0x0000000000007918 */ /* 0x002fc60000000000 */
.L_x_96:
[----:B------:R-:W-:Y:S05]  /*8660*/  BSYNC B1 ;  /* 0x0000000000017941 */ /* 0x000fea0003800000 */
.L_x_95:
        /* <DEDUP_REMOVED lines=10> */
.L_x_101:
[----:B------:R-:W-:Y:S05]  /*8710*/  BSYNC B1 ;  /* 0x0000000000017941 */ /* 0x000fea0003800000 */
.L_x_100:
[----:B------:R-:W-:Y:S01]  /*8720*/  BSSY B1, `(.L_x_103) ;  /* 0x0000028000017945 */ /* 0x000fe20003800000 */
[----:B------:R-:W-:-:S03]  /*8730*/  IMAD.MOV.U32 R9, RZ, RZ, RZ ;  /* 0x000000ffff097224 */ /* 0x000fc600078e00ff */
[----:B------:R-:W-:Y:S05]  /*8740*/  @!P3 BRA `(.L_x_104) ;  /* 0x000000000094b947 */ /* 0x000fea0003800000 */
[----:B-1----:R-:W1:Y:S01]  /*8750*/  S2R R7, SR_CgaCtaId ;  /* 0x0000000000077919 */ /* 0x002e620000008800 */
[----:B------:R-:W-:Y:S02]  /*8760*/  MOV R4, 0x400 ;  /* 0x0000040000047802 */ /* 0x000fe40000000f00 */
[----:B------:R-:W-:Y:S02]  /*8770*/  SHF.L.U32 R8, R0, 0x1f, RZ ;  /* 0x0000001f00087819 */ /* 0x000fe400000006ff */
[----:B-1----:R-:W-:-:S04]  /*8780*/  LEA R4, R7, R4, 0x18 ;  /* 0x0000000407047211 */ /* 0x002fc800078ec0ff */
[----:B------:R-:W-:-:S04]  /*8790*/  LEA R7, R5, R4, 0x3 ;  /* 0x0000000405077211 */ /* 0x000fc800078e18ff */
[----:B------:R-:W1:Y:S02]  /*87a0*/  SYNCS.PHASECHK.TRANS64.TRYWAIT P3, [R7+URZ+0x12428], R8 ;  /* 0x01242808070075a7 */ /* 0x000e64000806017f */
[----:B-1----:R-:W-:Y:S05]  /*87b0*/  @!P3 BRA `(.L_x_105) ;  /* 0x0000000c008cb947 */ /* 0x002fea0003800000 */
.L_x_137:
[----:B------:R-:W-:Y:S01]  /*87c0*/  UPRMT UR4, UR5, 0x9910, URZ ;  /* 0x0000991005047896 */ /* 0x000fe2000800003f */
[----:B-1----:R-:W-:-:S03]  /*87d0*/  @P2 IMAD.MOV.U32 R8, RZ, RZ, 0x2000 ;  /* 0x00002000ff082424 */ /* 0x002fc600078e00ff */
[----:B------:R-:W-:Y:S01]  /*87e0*/  UISETP.NE.AND UP0, UPT, UR4, 0x2, UPT ;  /* 0x000000020400788c */ /* 0x000fe2000bf05270 */
[----:B------:R1:W-:Y:S05]  /*87f0*/  @P2 SYNCS.ARRIVE.TRANS64 RZ, [R7+URZ+0x12400], R8 ;  /* 0x0124000807ff29a7 */ /* 0x0003ea000800003f */
[----:B------:R-:W-:-:S13]  /*8800*/  PLOP3.LUT P3, PT, PT, PT, UP0, 0x80, 0x0 ;  /* 0x000000000000781c */ /* 0x000fda0003f6f008 */
[----:B-1----:R-:W-:Y:S05]  /*8810*/  @P3 BRA `(.L_x_106) ;  /* 0x0000000000043947 */ /* 0x002fea0003800000 */
[----:B------:R-:W-:Y:S01]  /*8820*/  BPT.TRAP 0x1 ;  /* 0x000000040000795c */ /* 0x000fe20000300000 */
.L_x_106:
[----:B------:R-:W-:Y:S05]  /*8830*/  @P0 BRA `(.L_x_107) ;  /* 0x0000000000040947 */ /* 0x000fea0003800000 */
[----:B------:R-:W-:Y:S01]  /*8840*/  BPT.TRAP 0x1 ;  /* 0x000000040000795c */ /* 0x000fe20000300000 */
.L_x_107:
[----:B------:R-:W-:Y:S01]  /*8850*/  IMAD R4, R5, 0x2000, R4 ;  /* 0x0000200005047824 */ /* 0x000fe200078e0204 */
[----:B------:R-:W-:Y:S01]  /*8860*/  R2UR UR9, R7 ;  /* 0x00000000070972ca */ /* 0x000fe200000e0000 */
[----:B------:R-:W-:Y:S01]  /*8870*/  UIADD3 UR16, UP0, UR6, 0x2f0, URZ ;  /* 0x000002f006107890 */ /* 0x000fe2000ff1e03f */
[----:B------:R-:W-:Y:S01]  /*8880*/  R2UR UR12, R2 ;  /* 0x00000000020c72ca */ /* 0x000fe200000e0000 */
[----:B------:R-:W-:Y:S01]  /*8890*/  UMOV UR18, 0x0 ;  /* 0x0000000000127882 */ /* 0x000fe20000000000 */
[----:B------:R-:W-:Y:S01]  /*88a0*/  R2UR UR8, R4 ;  /* 0x00000000040872ca */ /* 0x000fe200000e0000 */
[----:B------:R-:W-:Y:S01]  /*88b0*/  UIADD3.X UR17, URZ, UR7, URZ, UP0, !UPT ;  /* 0x000000073f117290 */ /* 0x000fe200087fe43f */
[----:B------:R-:W-:Y:S01]  /*88c0*/  R2UR UR13, R3 ;  /* 0x00000000030d72ca */ /* 0x000fe200000e0000 */
[----:B------:R-:W-:Y:S01]  /*88d0*/  UMOV UR19, 0x10000000 ;  /* 0x1000000000137882 */ /* 0x000fe20000000000 */
[----:B------:R-:W-:Y:S01]  /*88e0*/  UMOV UR10, URZ ;  /* 0x0000003f000a7c82 */ /* 0x000fe20008000000 */
[----:B------:R-:W-:Y:S01]  /*88f0*/  UMOV UR11, URZ ;  /* 0x0000003f000b7c82 */ /* 0x000fe20008000000 */
[----:B------:R-:W-:Y:S01]  /*8900*/  IADD3 R5, R5, 0x1, RZ ;  /* 0x0000000105057810 */ /* 0x000fe20007ffe0ff */
[----:B------:R-:W-:-:S02]  /*8910*/  IMAD.MOV.U32 R9, RZ, RZ, 0x1 ;  /* 0x00000001ff097424 */ /* 0x000fc400078e00ff */
[----:B------:R-:W-:Y:S01]  /*8920*/  UIADD3 UR9, UR9, 0x12400, URZ ;  /* 0x0001240009097890 */ /* 0x000fe2000fffe03f */
[----:B------:R-:W-:-:S03]  /*8930*/  ISETP.NE.AND P3, PT, R5, 0x5, PT ;  /* 0x000000050500780c */ /* 0x000fc60003f65270 */
[----:B------:R-:W-:Y:S01]  /*8940*/  UIADD3 UR8, UR8, 0x4000, URZ ;  /* 0x0000400008087890 */ /* 0x000fe2000fffe03f */
[----:B------:R-:W-:Y:S02]  /*8950*/  SEL R7, RZ, 0x1, P3 ;  /* 0x00000001ff077807 */ /* 0x000fe40001800000 */
[----:B------:R-:W-:Y:S02]  /*8960*/  SEL R5, R5, RZ, P3 ;  /* 0x000000ff05057207 */ /* 0x000fe40001800000 */
[----:B------:R-:W-:-:S04]  /*8970*/  LOP3.LUT R0, R0, R7, RZ, 0x3c, !PT ;  /* 0x0000000700007212 */ /* 0x000fc800078e3cff */
[----:B------:R2:W-:Y:S02]  /*8980*/  UTMALDG.4D [UR8], [UR16], desc[UR18] ;  /* 0x00001208100075b4 */ /* 0x0005e40008019000 */
[----:B--2---:R-:W-:Y:S01]  /*8990*/  NOP ;  /* 0x0000000000007918 */ /* 0x004fe20000000000 */
.L_x_104:
[----:B------:R-:W-:Y:S05]  /*89a0*/  BSYNC B1 ;  /* 0x0000000000017941 */ /* 0x000fea0003800000 */
.L_x_103:
[----:B------:R-:W-:-:S13]  /*89b0*/  ISETP.GE.AND P3, PT, R6, 0x41, PT ;  /* 0x000000410600780c */ /* 0x000fda0003f66270 */
[----:B------:R-:W-:Y:S05]  /*89c0*/  @!P3 BRA `(.L_x_108) ;  /* 0x000000040070b947 */ /* 0x000fea0003800000 */
[----:B------:R-:W-:Y:S01]  /*89d0*/  VIADD R6, R6, 0x3f ;  /* 0x0000003f06067836 */ /* 0x000fe20000000000 */
[----:B------:R-:W-:Y:S04]  /*89e0*/  BSSY B1, `(.L_x_108) ;  /* 0x000005a000017945 */ /* 0x000fe80003800000 */
[----:B-1----:R-:W-:-:S04]  /*89f0*/  SHF.R.S32.HI R7, RZ, 0x1f, R6 ;  /* 0x0000001fff077819 */ /* 0x002fc80000011406 */
[----:B------:R-:W-:-:S04]  /*8a00*/  LEA.HI R4, R7, R6, RZ, 0x6 ;  /* 0x0000000607047211 */ /* 0x000fc800078f30ff */
[----:B------:R-:W-:-:S04]  /*8a10*/  SHF.R.S32.HI R4, RZ, 0x6, R4 ;  /* 0x00000006ff047819 */ /* 0x000fc80000011404 */
[----:B------:R-:W-:-:S07]  /*8a20*/  SHF.L.U32 R4, R4, 0x1, RZ ;  /* 0x0000000104047819 */ /* 0x000fce00000006ff */
.L_x_119:
[----:B------:R-:W-:Y:S04]  /*8a30*/  BSSY B2, `(.L_x_109) ;  /* 0x0000027000027945 */ /* 0x000fe80003800000 */
[----:B------:R-:W-:Y:S05]  /*8a40*/  @!P6 BRA `(.L_x_110) ;  /* 0x000000000094e947 */ /* 0x000fea0003800000 */
[----:B------:R-:W1:Y:S01]  /*8a50*/  S2R R7, SR_CgaCtaId ;  /* 0x0000000000077919 */ /* 0x000e620000008800 */
[----:B------:R-:W-:Y:S02]  /*8a60*/  MOV R6, 0x400 ;  /* 0x0000040000067802 */ /* 0x000fe40000000f00 */
[----:B------:R-:W-:Y:S02]  /*8a70*/  SHF.L.U32 R8, R0, 0x1f, RZ ;  /* 0x0000001f00087819 */ /* 0x000fe400000006ff */
[----:B-1----:R-:W-:-:S05]  /*8a80*/  LEA R6, R7, R6, 0x18 ;  /* 0x0000000607067211 */ /* 0x002fca00078ec0ff */
[----:B------:R-:W-:-:S04]  /*8a90*/  IMAD R7, R5, 0x8, R6 ;  /* 0x0000000805077824 */ /* 0x000fc800078e0206 */
[----:B------:R-:W1:Y:S02]  /*8aa0*/  SYNCS.PHASECHK.TRANS64.TRYWAIT P3, [R7+URZ+0x12428], R8 ;  /* 0x01242808070075a7 */ /* 0x000e64000806017f */
[----:B-1----:R-:W-:Y:S05]  /*8ab0*/  @!P3 BRA `(.L_x_111) ;  /* 0x0000000800e0b947 */ /* 0x002fea0003800000 */
.L_x_138:
[----:B------:R-:W-:Y:S01]  /*8ac0*/  UPRMT UR4, UR5, 0x9910, URZ ;  /* 0x0000991005047896 */ /* 0x000fe2000800003f */
[----:B-1----:R-:W-:-:S03]  /*8ad0*/  @P2 IMAD.MOV.U32 R8, RZ, RZ, 0x2000 ;  /* 0x00002000ff082424 */ /* 0x002fc600078e00ff */
[----:B------:R-:W-:Y:S01]  /*8ae0*/  UISETP.NE.AND UP0, UPT, UR4, 0x2, UPT ;  /* 0x000000020400788c */ /* 0x000fe2000bf05270 */
[----:B------:R1:W-:Y:S05]  /*8af0*/  @P2 SYNCS.ARRIVE.TRANS64 RZ, [R7+URZ+0x12400], R8 ;  /* 0x0124000807ff29a7 */ /* 0x0003ea000800003f */
[----:B------:R-:W-:-:S13]  /*8b00*/  PLOP3.LUT P3, PT, PT, PT, UP0, 0x80, 0x0 ;  /* 0x000000000000781c */ /* 0x000fda0003f6f008 */
[----:B-1----:R-:W-:Y:S05]  /*8b10*/  @P3 BRA `(.L_x_112) ;  /* 0x0000000000043947 */ /* 0x002fea0003800000 */
[----:B------:R-:W-:Y:S01]  /*8b20*/  BPT.TRAP 0x1 ;  /* 0x000000040000795c */ /* 0x000fe20000300000 */
.L_x_112:
[----:B------:R-:W-:Y:S05]  /*8b30*/  @P0 BRA `(.L_x_113) ;  /* 0x0000000000040947 */ /* 0x000fea0003800000 */
[----:B------:R-:W-:Y:S01]  /*8b40*/  BPT.TRAP 0x1 ;  /* 0x000000040000795c */ /* 0x000fe20000300000 */
.L_x_113:
        /* <DEDUP_REMOVED lines=10> */
[----:B------:R-:W-:Y:S01]  /*8bf0*/  R2UR UR13, R3 ;  /* 0x00000000030d72ca */ /* 0x000fe200000e0000 */
[----:B------:R-:W-:-:S04]  /*8c00*/  VIADD R5, R5, 0x1 ;  /* 0x0000000105057836 */ /* 0x000fc80000000000 */
[----:B------:R-:W-:Y:S01]  /*8c10*/  UIADD3 UR9, UR9, 0x12400, URZ ;  /* 0x0001240009097890 */ /* 0x000fe2000fffe03f */
[C---:B------:R-:W-:Y:S01]  /*8c20*/  ISETP.NE.AND P3, PT, R5.reuse, 0x5, PT ;  /* 0x000000050500780c */ /* 0x040fe20003f65270 */
[----:B------:R-:W-:Y:S02]  /*8c30*/  UIADD3 UR8, UR8, 0x4000, URZ ;  /* 0x0000400008087890 */ /* 0x000fe4000fffe03f */
[----:B------:R-:W-:Y:S01]  /*8c40*/  USHF.L.U32 UR11, UR11, 0x6, URZ ;  /* 0x000000060b0b7899 */ /* 0x000fe2000800063f */
[----:B------:R-:W-:Y:S02]  /*8c50*/  SEL R7, RZ, 0x1, P3 ;  /* 0x00000001ff077807 */ /* 0x000fe40001800000 */
[----:B------:R-:W-:Y:S02]  /*8c60*/  SEL R5, R5, RZ, P3 ;  /* 0x000000ff05057207 */ /* 0x000fe40001800000 */
[----:B------:R-:W-:-:S04]  /*8c70*/  LOP3.LUT R0, R0, R7, RZ, 0x3c, !PT ;  /* 0x0000000700007212 */ /* 0x000fc800078e3cff */
[----:B------:R1:W-:Y:S02]  /*8c80*/  UTMALDG.4D [UR8], [UR16], desc[UR18] ;  /* 0x00001208100075b4 */ /* 0x0003e40008019000 */
[----:B-1----:R-:W-:Y:S01]  /*8c90*/  NOP ;  /* 0x0000000000007918 */ /* 0x002fe20000000000 */
.L_x_110:
[----:B------:R-:W-:Y:S05]  /*8ca0*/  BSYNC B2 ;  /* 0x0000000000027941 */ /* 0x000fea0003800000 */
.L_x_109:
[----:B------:R-:W-:Y:S01]  /*8cb0*/  ISETP.LT.OR P3, PT, R4, 0x4, !P6 ;  /* 0x000000040400780c */ /* 0x000fe20007761670 */
[----:B------:R-:W-:-:S12]  /*8cc0*/  BSSY B2, `(.L_x_114) ;  /* 0x0000028000027945 */ /* 0x000fd80003800000 */
[----:B------:R-:W-:Y:S05]  /*8cd0*/  @P3 BRA `(.L_x_115) ;  /* 0x0000000000983947 */ /* 0x000fea0003800000 */
[----:B------:R-:W1:Y:S01]  /*8ce0*/  S2R R7, SR_CgaCtaId ;  /* 0x0000000000077919 */ /* 0x000e620000008800 */
[----:B------:R-:W-:Y:S02]  /*8cf0*/  MOV R6, 0x400 ;  /* 0x0000040000067802 */ /* 0x000fe40000000f00 */
[----:B------:R-:W-:Y:S02]  /*8d00*/  SHF.L.U32 R8, R0, 0x1f, RZ ;  /* 0x0000001f00087819 */ /* 0x000fe400000006ff */
[----:B-1----:R-:W-:-:S05]  /*8d10*/  LEA R6, R7, R6, 0x18 ;  /* 0x0000000607067211 */ /* 0x002fca00078ec0ff */
[----:B------:R-:W-:-:S04]  /*8d20*/  IMAD R7, R5, 0x8, R6 ;  /* 0x0000000805077824 */ /* 0x000fc800078e0206 */
[----:B------:R-:W1:Y:S02]  /*8d30*/  SYNCS.PHASECHK.TRANS64.TRYWAIT P3, [R7+URZ+0x12428], R8 ;  /* 0x01242808070075a7 */ /* 0x000e64000806017f */
[----:B-1----:R-:W-:Y:S05]  /*8d40*/  @!P3 BRA `(.L_x_116) ;  /* 0x000000080050b947 */ /* 0x002fea0003800000 */
.L_x_139:
[----:B------:R-:W-:Y:S01]  /*8d50*/  UPRMT UR4, UR5, 0x9910, URZ ;  /* 0x0000991005047896 */ /* 0x000fe2000800003f */
[----:B-1----:R-:W-:-:S03]  /*8d60*/  @P1 MOV R8, 0x2000 ;  /* 0x0000200000081802 */ /* 0x002fc60000000f00 */
[----:B------:R-:W-:Y:S01]  /*8d70*/  UISETP.NE.AND UP0, UPT, UR4, 0x2, UPT ;  /* 0x000000020400788c */ /* 0x000fe2000bf05270 */
[----:B------:R1:W-:Y:S05]  /*8d80*/  @P1 SYNCS.ARRIVE.TRANS64 RZ, [R7+URZ+0x12400], R8 ;  /* 0x0124000807ff19a7 */ /* 0x0003ea000800003f */
[----:B------:R-:W-:-:S13]  /*8d90*/  PLOP3.LUT P3, PT, PT, PT, UP0, 0x80, 0x0 ;  /* 0x000000000000781c */ /* 0x000fda0003f6f008 */
[----:B-1----:R-:W-:Y:S05]  /*8da0*/  @P3 BRA `(.L_x_117) ;  /* 0x0000000000043947 */ /* 0x002fea0003800000 */
[----:B------:R-:W-:Y:S01]  /*8db0*/  BPT.TRAP 0x1 ;  /* 0x000000040000795c */ /* 0x000fe20000300000 */
.L_x_117:
[----:B------:R-:W-:Y:S05]  /*8dc0*/  @P0 BRA `(.L_x_118) ;  /* 0x0000000000040947 */ /* 0x000fea0003800000 */
[----:B------:R-:W-:Y:S01]  /*8dd0*/  BPT.TRAP 0x1 ;  /* 0x000000040000795c */ /* 0x000fe20000300000 */
.L_x_118:
        /* <DEDUP_REMOVED lines=11> */
[----:B------:R-:W-:Y:S01]  /*8e90*/  VIADD R5, R5, 0x1 ;  /* 0x0000000105057836 */ /* 0x000fe20000000000 */
[----:B------:R-:W-:-:S02]  /*8ea0*/  IADD3 R9, R9, 0x1, RZ ;  /* 0x0000000109097810 */ /* 0x000fc40007ffe0ff */
[----:B------:R-:W-:Y:S02]  /*8eb0*/  UIADD3 UR9, UR9, 0x12400, URZ ;  /* 0x0001240009097890 */ /* 0x000fe4000fffe03f */
[----:B------:R-:W-:Y:S01]  /*8ec0*/  USHF.L.U32 UR11, UR11, 0x6, URZ ;  /* 0x000000060b0b7899 */ /* 0x000fe2000800063f */
[----:B------:R-:W-:Y:S01]  /*8ed0*/  ISETP.NE.AND P3, PT, R5, 0x5, PT ;  /* 0x000000050500780c */ /* 0x000fe20003f65270 */
[----:B------:R-:W-:-:S03]  /*8ee0*/  UIADD3 UR8, UR8, 0x4000, URZ ;  /* 0x0000400008087890 */ /* 0x000fc6000fffe03f */
[----:B------:R-:W-:Y:S02]  /*8ef0*/  SEL R7, RZ, 0x1, P3 ;  /* 0x00000001ff077807 */ /* 0x000fe40001800000 */
[----:B------:R-:W-:Y:S02]  /*8f00*/  SEL R5, R5, RZ, P3 ;  /* 0x000000ff05057207 */ /* 0x000fe40001800000 */
[----:B------:R-:W-:Y:S02]  /*8f10*/  LOP3.LUT R0, R0, R7, RZ, 0x3c, !PT ;  /* 0x0000000700007212 */ /* 0x000fe400078e3cff */
[----:B------:R1:W-:Y:S02]  /*8f20*/  UTMALDG.4D [UR8], [UR16], desc[UR18] ;  /* 0x00001208100075b4 */ /* 0x0003e40008019000 */
[----:B-1----:R-:W-:-:S03]  /*8f30*/  NOP ;  /* 0x0000000000007918 */ /* 0x002fc60000000000 */
.L_x_115:
[----:B------:R-:W-:Y:S05]  /*8f40*/  BSYNC B2 ;  /* 0x0000000000027941 */ /* 0x000fea0003800000 */
.L_x_114:
[C---:B------:R-:W-:Y:S01]  /*8f50*/  ISETP.GT.AND P3, PT, R4.reuse, 0x4, PT ;  /* 0x000000040400780c */ /* 0x040fe20003f64270 */
[----:B------:R-:W-:-:S12]  /*8f60*/  VIADD R4, R4, 0xfffffffe ;  /* 0xfffffffe04047836 */ /* 0x000fd80000000000 */
[----:B------:R-:W-:Y:S05]  /*8f70*/  @P3 BRA `(.L_x_119) ;  /* 0xfffffff800ac3947 */ /* 0x000fea000383ffff */
[----:B------:R-:W-:Y:S05]  /*8f80*/  BSYNC B1 ;  /* 0x0000000000017941 */ /* 0x000fea0003800000 */
.L_x_108:
[----:B------:R-:W-:Y:S01]  /*8f90*/  VIADD R17, R17, UR14 ;  /* 0x0000000e11117c36 */ /* 0x000fe20008000000 */
[----:B------:R-:W-:Y:S01]  /*8fa0*/  ULDC UR4, c[0x0][0xa00] ;  /* 0x0002800000047ab9 */ /* 0x000fe20000000800 */
[----:B-1----:R-:W-:-:S03]  /*8fb0*/  PRMT R4, RZ, 0x7610, R4 ;  /* 0x00007610ff047816 */ /* 0x002fc60000000004 */
[----:B------:R-:W-:-:S13]  /*8fc0*/  ISETP.GE.AND P3, PT, R17, UR4, PT ;  /* 0x0000000411007c0c */ /* 0x000fda000bf66270 */
[----:B------:R-:W-:Y:S05]  /*8fd0*/  @!P3 BRA `(.L_x_120) ;  /* 0xfffffff00098b947 */ /* 0x000fea000383ffff */
[----:B------:R-:W-:Y:S05]  /*8fe0*/  BSYNC B0 ;  /* 0x0000000000007941 */ /* 0x000fea0003800000 */
.L_x_93:
[----:B------:R-:W-:Y:S05]  /*8ff0*/  EXIT ;  /* 0x000000000000794d */ /* 0x000fea0003800000 */
.L_x_17:
[----:B-1----:R-:W-:-:S04]  /*9000*/  MOV R3, UR4 ;  /* 0x0000000400037c02 */ /* 0x002fc80008000f00 */
[----:B------:R1:W2:Y:S03]  /*9010*/  SYNCS.PHASECHK.TRANS64.TRYWAIT P1, [R3+URZ+0x12450], R0 ;  /* 0x01245000030075a7 */ /* 0x0002a6000802017f */
[----:B--2---:R-:W-:Y:S05]  /*9020*/  @!P1 NANOSLEEP.SYNCS 0x989680 ;  /* 0x009896800000995d */ /* 0x004fea0003900000 */
[----:B------:R-:W2:Y:S02]  /*9030*/  @!P1 SYNCS.PHASECHK.TRANS64 P1, [R3+URZ+0x12450], R0 ;  /* 0x01245000030095a7 */ /* 0x000ea4000802007f */
[----:B--2---:R-:W-:Y:S05]  /*9040*/  @!P1 BRA `(.L_x_17) ;  /* 0xfffffffc00ec9947 */ /* 0x004fea000383ffff */
[----:B------:R-:W-:Y:S05]  /*9050*/  BRA `(.L_x_121) ;  /* 0xffffff8000907947 */ /* 0x000fea000383ffff */
.L_x_19:
[----:B-1----:R-:W-:-:S04]  /*9060*/  IMAD.U32 R5, RZ, RZ, UR22 ;  /* 0x00000016ff057e24 */ /* 0x002fc8000f8e00ff */
[----:B------:R1:W2:Y:S03]  /*9070*/  SYNCS.PHASECHK.TRANS64.TRYWAIT P1, [R5+URZ+0x12400], R0 ;  /* 0x01240000050075a7 */ /* 0x0002a6000802017f */
[----:B--2---:R-:W-:Y:S05]  /*9080*/  @!P1 NANOSLEEP.SYNCS 0x989680 ;  /* 0x009896800000995d */ /* 0x004fea0003900000 */
[----:B------:R-:W2:Y:S02]  /*9090*/  @!P1 SYNCS.PHASECHK.TRANS64 P1, [R5+URZ+0x12400], R0 ;  /* 0x01240000050095a7 */ /* 0x000ea4000802007f */
[----:B--2---:R-:W-:Y:S05]  /*90a0*/  @!P1 BRA `(.L_x_19) ;  /* 0xfffffffc00ec9947 */ /* 0x004fea000383ffff */
[----:B------:R-:W-:Y:S05]  /*90b0*/  BRA `(.L_x_122) ;  /* 0xffffff8000a47947 */ /* 0x000fea000383ffff */
.L_x_20:
[----:B-1----:R-:W-:-:S04]  /*90c0*/  IMAD.U32 R0, RZ, RZ, UR20 ;  /* 0x00000014ff007e24 */ /* 0x002fc8000f8e00ff */
[----:B------:R1:W2:Y:S03]  /*90d0*/  SYNCS.PHASECHK.TRANS64.TRYWAIT P1, [R0+URZ+-0x8], R3 ;  /* 0xfffff803000075a7 */ /* 0x0002a6000802017f */
[----:B--2---:R-:W-:Y:S05]  /*90e0*/  @!P1 NANOSLEEP.SYNCS 0x989680 ;  /* 0x009896800000995d */ /* 0x004fea0003900000 */
[----:B------:R-:W2:Y:S02]  /*90f0*/  @!P1 SYNCS.PHASECHK.TRANS64 P1, [R0+URZ+-0x8], R3 ;  /* 0xfffff803000095a7 */ /* 0x000ea4000802007f */
[----:B--2---:R-:W-:Y:S05]  /*9100*/  @!P1 BRA `(.L_x_20) ;  /* 0xfffffffc00ec9947 */ /* 0x004fea000383ffff */
[----:B------:R-:W-:Y:S05]  /*9110*/  BRA `(.L_x_123) ;  /* 0xffffff8000947947 */ /* 0x000fea000383ffff */
.L_x_22:
[----:B-1----:R-:W-:-:S04]  /*9120*/  MOV R8, UR6 ;  /* 0x0000000600087c02 */ /* 0x002fc80008000f00 */
[----:B------:R1:W2:Y:S03]  /*9130*/  SYNCS.PHASECHK.TRANS64.TRYWAIT P1, [R8+URZ+0x12400], R7 ;  /* 0x01240007080075a7 */ /* 0x0002a6000802017f */
[----:B--2---:R-:W-:Y:S05]  /*9140*/  @!P1 NANOSLEEP.SYNCS 0x989680 ;  /* 0x009896800000995d */ /* 0x004fea0003900000 */
[----:B------:R-:W2:Y:S02]  /*9150*/  @!P1 SYNCS.PHASECHK.TRANS64 P1, [R8+URZ+0x12400], R7 ;  /* 0x01240007080095a7 */ /* 0x000ea4000802007f */
[----:B--2---:R-:W-:Y:S05]  /*9160*/  @!P1 BRA `(.L_x_22) ;  /* 0xfffffffc00ec9947 */ /* 0x004fea000383ffff */
[----:B------:R-:W-:Y:S05]  /*9170*/  BRA `(.L_x_124) ;  /* 0xffffff9800107947 */ /* 0x000fea000383ffff */
.L_x_27:
[----:B-1----:R-:W-:-:S04]  /*9180*/  IMAD.U32 R5, RZ, RZ, UR6 ;  /* 0x00000006ff057e24 */ /* 0x002fc8000f8e00ff */
[----:B------:R1:W2:Y:S03]  /*9190*/  SYNCS.PHASECHK.TRANS64.TRYWAIT P2, [R5+URZ+0x12400], R4 ;  /* 0x01240004050075a7 */ /* 0x0002a6000804017f */
[----:B--2---:R-:W-:Y:S05]  /*91a0*/  @!P2 NANOSLEEP.SYNCS 0x989680 ;  /* 0x009896800000a95d */ /* 0x004fea0003900000 */
[----:B------:R-:W2:Y:S02]  /*91b0*/  @!P2 SYNCS.PHASECHK.TRANS64 P2, [R5+URZ+0x12400], R4 ;  /* 0x012400040500a5a7 */ /* 0x000ea4000804007f */
[----:B--2---:R-:W-:Y:S05]  /*91c0*/  @!P2 BRA `(.L_x_27) ;  /* 0xfffffffc00eca947 */ /* 0x004fea000383ffff */
[----:B------:R-:W-:Y:S05]  /*91d0*/  BRA `(.L_x_125) ;  /* 0xffffff9800c87947 */ /* 0x000fea000383ffff */
.L_x_31:
[----:B-1----:R-:W-:-:S04]  /*91e0*/  IMAD.U32 R8, RZ, RZ, UR6 ;  /* 0x00000006ff087e24 */ /* 0x002fc8000f8e00ff */
[----:B------:R1:W2:Y:S03]  /*91f0*/  SYNCS.PHASECHK.TRANS64.TRYWAIT P2, [R8+URZ+0x12400], R11 ;  /* 0x0124000b080075a7 */ /* 0x0002a6000804017f */
[----:B--2---:R-:W-:Y:S05]  /*9200*/  @!P2 NANOSLEEP.SYNCS 0x989680 ;  /* 0x009896800000a95d */ /* 0x004fea0003900000 */
[----:B------:R-:W2:Y:S02]  /*9210*/  @!P2 SYNCS.PHASECHK.TRANS64 P2, [R8+URZ+0x12400], R11 ;  /* 0x0124000b0800a5a7 */ /* 0x000ea4000804007f */
[----:B--2---:R-:W-:Y:S05]  /*9220*/  @!P2 BRA `(.L_x_31) ;  /* 0xfffffffc00eca947 */ /* 0x004fea000383ffff */
[----:B------:R-:W-:Y:S05]  /*9230*/  BRA `(.L_x_30) ;  /* 0xffffffac00e07947 */ /* 0x000fea000383ffff */
.L_x_39:
[----:B-1----:R-:W-:-:S04]  /*9240*/  MOV R5, UR6 ;  /* 0x0000000600057c02 */ /* 0x002fc80008000f00 */
[----:B------:R1:W2:Y:S03]  /*9250*/  SYNCS.PHASECHK.TRANS64.TRYWAIT P2, [R5+URZ+0x12400], R4 ;  /* 0x01240004050075a7 */ /* 0x0002a6000804017f */
[----:B--2---:R-:W-:Y:S05]  /*9260*/  @!P2 NANOSLEEP.SYNCS 0x989680 ;  /* 0x009896800000a95d */ /* 0x004fea0003900000 */
[----:B------:R-:W2:Y:S02]  /*9270*/  @!P2 SYNCS.PHASECHK.TRANS64 P2, [R5+URZ+0x12400], R4 ;  /* 0x012400040500a5a7 */ /* 0x000ea4000804007f */
[----:B--2---:R-:W-:Y:S05]  /*9280*/  @!P2 BRA `(.L_x_39) ;  /* 0xfffffffc00eca947 */ /* 0x004fea000383ffff */
[----:B------:R-:W-:Y:S05]  /*9290*/  BRA `(.L_x_126) ;  /* 0xffffffb000d47947 */ /* 0x000fea000383ffff */
.L_x_43:
[----:B-1----:R-:W-:-:S04]  /*92a0*/  IMAD.U32 R9, RZ, RZ, UR6 ;  /* 0x00000006ff097e24 */ /* 0x002fc8000f8e00ff */
[----:B------:R1:W2:Y:S03]  /*92b0*/  SYNCS.PHASECHK.TRANS64.TRYWAIT P2, [R9+URZ+0x12400], R10 ;  /* 0x0124000a090075a7 */ /* 0x0002a6000804017f */
[----:B--2---:R-:W-:Y:S05]  /*92c0*/  @!P2 NANOSLEEP.SYNCS 0x989680 ;  /* 0x009896800000a95d */ /* 0x004fea0003900000 */
[----:B------:R-:W2:Y:S02]  /*92d0*/  @!P2 SYNCS.PHASECHK.TRANS64 P2, [R9+URZ+0x12400], R10 ;  /* 0x0124000a0900a5a7 */ /* 0x000ea4000804007f */
[----:B--2---:R-:W-:Y:S05]  /*92e0*/  @!P2 BRA `(.L_x_43) ;  /* 0xfffffffc00eca947 */ /* 0x004fea000383ffff */
[----:B------:R-:W-:Y:S05]  /*92f0*/  BRA `(.L_x_42) ;  /* 0xffffffc800f07947 */ /* 0x000fea000383ffff */
.L_x_63:
[----:B-1----:R-:W-:-:S04]  /*9300*/  IMAD.U32 R3, RZ, RZ, UR20 ;  /* 0x00000014ff037e24 */ /* 0x002fc8000f8e00ff */
[----:B------:R1:W2:Y:S03]  /*9310*/  SYNCS.PHASECHK.TRANS64.TRYWAIT P1, [R3+URZ+0x8], R0 ;  /* 0x00000800030075a7 */ /* 0x0002a6000802017f */
[----:B--2---:R-:W-:Y:S05]  /*9320*/  @!P1 NANOSLEEP.SYNCS 0x989680 ;  /* 0x009896800000995d */ /* 0x004fea0003900000 */
[----:B------:R-:W2:Y:S02]  /*9330*/  @!P1 SYNCS.PHASECHK.TRANS64 P1, [R3+URZ+0x8], R0 ;  /* 0x00000800030095a7 */ /* 0x000ea4000802007f */
[----:B--2---:R-:W-:Y:S05]  /*9340*/  @!P1 BRA `(.L_x_63) ;  /* 0xfffffffc00ec9947 */ /* 0x004fea000383ffff */
[----:B------:R-:W-:Y:S05]  /*9350*/  BRA `(.L_x_127) ;  /* 0xffffffd400947947 */ /* 0x000fea000383ffff */
.L_x_78:
[----:B------:R-:W-:Y:S01]  /*9360*/  BSSY B1, `(.L_x_128) ;  /* 0x0000006000017945 */ /* 0x000fe20003800000 */
[----:B------:R-:W-:-:S07]  /*9370*/  MOV R15, 0xffffffff ;  /* 0xffffffff000f7802 */ /* 0x000fce0000000f00 */
[----:B------:R-:W-:Y:S05]  /*9380*/  WARPSYNC.COLLECTIVE R15, `(.L_x_129) ;  /* 0x000000000f0c7348 */ /* 0x000fea0003c00000 */
[----:B------:R-:W-:Y:S02]  /*9390*/  ELECT P6, UR62, PT ;  /* 0x00000000003e782f */ /* 0x000fe400038c0000 */
[----:B------:R-:W-:Y:S01]  /*93a0*/  MOV R14, UR62 ;  /* 0x0000003e000e7c02 */ /* 0x000fe20008000f00 */
[----:B------:R-:W-:Y:S10]  /*93b0*/  ENDCOLLECTIVE ;  /* 0x000000000000791b */ /* 0x000ff40003800000 */
.L_x_129:
[----:B------:R-:W-:Y:S05]  /*93c0*/  BSYNC B1 ;  /* 0x0000000000017941 */ /* 0x000fea0003800000 */
.L_x_128:
[----:B------:R-:W-:Y:S05]  /*93d0*/  BRA `(.L_x_130) ;  /* 0xffffffe400d07947 */ /* 0x000fea000383ffff */
.L_x_81:
[----:B-1----:R1:W2:Y:S02]  /*93e0*/  SYNCS.PHASECHK.TRANS64.TRYWAIT P2, [R7+URZ+0x12460], R6 ;  /* 0x01246006070075a7 */ /* 0x0022a4000804017f */
[----:B--2---:R-:W-:Y:S05]  /*93f0*/  @!P2 NANOSLEEP.SYNCS 0x989680 ;  /* 0x009896800000a95d */ /* 0x004fea0003900000 */
[----:B------:R-:W2:Y:S02]  /*9400*/  @!P2 SYNCS.PHASECHK.TRANS64 P2, [R7+URZ+0x12460], R6 ;  /* 0x012460060700a5a7 */ /* 0x000ea4000804007f */
[----:B--2---:R-:W-:Y:S05]  /*9410*/  @!P2 BRA `(.L_x_81) ;  /* 0xfffffffc00f0a947 */ /* 0x004fea000383ffff */
[----:B------:R-:W-:Y:S05]  /*9420*/  BRA `(.L_x_131) ;  /* 0xffffffe400f07947 */ /* 0x000fea000383ffff */
.L_x_86:
[----:B-1----:R1:W2:Y:S02]  /*9430*/  SYNCS.PHASECHK.TRANS64.TRYWAIT P2, [R7+URZ+0x124b0], R4 ;  /* 0x0124b004070075a7 */ /* 0x0022a4000804017f */
[----:B--2---:R-:W-:Y:S05]  /*9440*/  @!P2 NANOSLEEP.SYNCS 0x989680 ;  /* 0x009896800000a95d */ /* 0x004fea0003900000 */
[----:B------:R-:W2:Y:S02]  /*9450*/  @!P2 SYNCS.PHASECHK.TRANS64 P2, [R7+URZ+0x124b0], R4 ;  /* 0x0124b0040700a5a7 */ /* 0x000ea4000804007f */
[----:B--2---:R-:W-:Y:S05]  /*9460*/  @!P2 BRA `(.L_x_86) ;  /* 0xfffffffc00f0a947 */ /* 0x004fea000383ffff */
[----:B------:R-:W-:Y:S05]  /*9470*/  BRA `(.L_x_85) ;  /* 0xffffffe800807947 */ /* 0x000fea000383ffff */
.L_x_89:
[----:B-1----:R1:W2:Y:S02]  /*9480*/  SYNCS.PHASECHK.TRANS64.TRYWAIT P2, [R4+URZ+0x12460], R9 ;  /* 0x01246009040075a7 */ /* 0x0022a4000804017f */
[----:B--2---:R-:W-:Y:S05]  /*9490*/  @!P2 NANOSLEEP.SYNCS 0x989680 ;  /* 0x009896800000a95d */ /* 0x004fea0003900000 */
[----:B------:R-:W2:Y:S02]  /*94a0*/  @!P2 SYNCS.PHASECHK.TRANS64 P2, [R4+URZ+0x12460], R9 ;  /* 0x012460090400a5a7 */ /* 0x000ea4000804007f */
[----:B--2---:R-:W-:Y:S05]  /*94b0*/  @!P2 BRA `(.L_x_89) ;  /* 0xfffffffc00f0a947 */ /* 0x004fea000383ffff */
[----:B------:R-:W-:Y:S05]  /*94c0*/  BRA `(.L_x_132) ;  /* 0xffffffe800947947 */ /* 0x000fea000383ffff */
.L_x_94:
[----:B------:R-:W-:Y:S01]  /*94d0*/  BSSY B1, `(.L_x_133) ;  /* 0x0000006000017945 */ /* 0x000fe20003800000 */
[----:B------:R-:W-:-:S07]  /*94e0*/  IMAD.MOV.U32 R15, RZ, RZ, -0x1 ;  /* 0xffffffffff0f7424 */ /* 0x000fce00078e00ff */
[----:B------:R-:W-:Y:S05]  /*94f0*/  WARPSYNC.COLLECTIVE R15, `(.L_x_134) ;  /* 0x000000000f0c7348 */ /* 0x000fea0003c00000 */
[----:B------:R-:W-:Y:S02]  /*9500*/  ELECT P6, UR62, PT ;  /* 0x00000000003e782f */ /* 0x000fe400038c0000 */
[----:B------:R-:W-:Y:S01]  /*9510*/  MOV R14, UR62 ;  /* 0x0000003e000e7c02 */ /* 0x000fe20008000f00 */
[----:B------:R-:W-:Y:S10]  /*9520*/  ENDCOLLECTIVE ;  /* 0x000000000000791b */ /* 0x000ff40003800000 */
.L_x_134:
[----:B------:R-:W-:Y:S05]  /*9530*/  BSYNC B1 ;  /* 0x0000000000017941 */ /* 0x000fea0003800000 */
.L_x_133:
[----:B------:R-:W-:Y:S05]  /*9540*/  BRA `(.L_x_135) ;  /* 0xffffffec00a47947 */ /* 0x000fea000383ffff */
.L_x_97:
[----:B-1----:R1:W2:Y:S02]  /*9550*/  SYNCS.PHASECHK.TRANS64.TRYWAIT P4, [R8+URZ+0x12428], R7 ;  /* 0x01242807080075a7 */ /* 0x0022a4000808017f */
[----:B--2---:R-:W-:Y:S05]  /*9560*/  @!P4 NANOSLEEP.SYNCS 0x989680 ;  /* 0x009896800000c95d */ /* 0x004fea0003900000 */
[----:B------:R-:W2:Y:S02]  /*9570*/  @!P4 SYNCS.PHASECHK.TRANS64 P4, [R8+URZ+0x12428], R7 ;  /* 0x012428070800c5a7 */ /* 0x000ea4000808007f */
[----:B--2---:R-:W-:Y:S05]  /*9580*/  @!P4 BRA `(.L_x_97) ;  /* 0xfffffffc00f0c947 */ /* 0x004fea000383ffff */
[----:B------:R-:W-:Y:S05]  /*9590*/  BRA `(.L_x_136) ;  /* 0xffffffec00bc7947 */ /* 0x000fea000383ffff */
.L_x_102:
[----:B-1----:R1:W2:Y:S02]  /*95a0*/  SYNCS.PHASECHK.TRANS64.TRYWAIT P4, [R4+URZ+0x124b0], R7 ;  /* 0x0124b007040075a7 */ /* 0x0022a4000808017f */
[----:B--2---:R-:W-:Y:S05]  /*95b0*/  @!P4 NANOSLEEP.SYNCS 0x989680 ;  /* 0x009896800000c95d */ /* 0x004fea0003900000 */
[----:B------:R-:W2:Y:S02]  /*95c0*/  @!P4 SYNCS.PHASECHK.TRANS64 P4, [R4+URZ+0x124b0], R7 ;  /* 0x0124b0070400c5a7 */ /* 0x000ea4000808007f */
[----:B--2---:R-:W-:Y:S05]  /*95d0*/  @!P4 BRA `(.L_x_102) ;  /* 0xfffffffc00f0c947 */ /* 0x004fea000383ffff */
[----:B------:R-:W-:Y:S05]  /*95e0*/  BRA `(.L_x_101) ;  /* 0xfffffff000487947 */ /* 0x000fea000383ffff */
.L_x_105:
[----:B-1----:R1:W2:Y:S02]  /*95f0*/  SYNCS.PHASECHK.TRANS64.TRYWAIT P3, [R7+URZ+0x12428], R8 ;  /* 0x01242808070075a7 */ /* 0x0022a4000806017f */
[----:B--2---:R-:W-:Y:S05]  /*9600*/  @!P3 NANOSLEEP.SYNCS 0x989680 ;  /* 0x009896800000b95d */ /* 0x004fea0003900000 */
[----:B------:R-:W2:Y:S02]  /*9610*/  @!P3 SYNCS.PHASECHK.TRANS64 P3, [R7+URZ+0x12428], R8 ;  /* 0x012428080700b5a7 */ /* 0x000ea4000806007f */
[----:B--2---:R-:W-:Y:S05]  /*9620*/  @!P3 BRA `(.L_x_105) ;  /* 0xfffffffc00f0b947 */ /* 0x004fea000383ffff */
[----:B------:R-:W-:Y:S05]  /*9630*/  BRA `(.L_x_137) ;  /* 0xfffffff000607947 */ /* 0x000fea000383ffff */
.L_x_111:
[----:B-1----:R1:W2:Y:S02]  /*9640*/  SYNCS.PHASECHK.TRANS64.TRYWAIT P3, [R7+URZ+0x12428], R8 ;  /* 0x01242808070075a7 */ /* 0x0022a4000806017f */
[----:B--2---:R-:W-:Y:S05]  /*9650*/  @!P3 NANOSLEEP.SYNCS 0x989680 ;  /* 0x009896800000b95d */ /* 0x004fea0003900000 */
[----:B------:R-:W2:Y:S02]  /*9660*/  @!P3 SYNCS.PHASECHK.TRANS64 P3, [R7+URZ+0x12428], R8 ;  /* 0x012428080700b5a7 */ /* 0x000ea4000806007f */
[----:B--2---:R-:W-:Y:S05]  /*9670*/  @!P3 BRA `(.L_x_111) ;  /* 0xfffffffc00f0b947 */ /* 0x004fea000383ffff */
[----:B------:R-:W-:Y:S05]  /*9680*/  BRA `(.L_x_138) ;  /* 0xfffffff4000c7947 */ /* 0x000fea000383ffff */
.L_x_116:
[----:B-1----:R1:W2:Y:S02]  /*9690*/  SYNCS.PHASECHK.TRANS64.TRYWAIT P3, [R7+URZ+0x12428], R8 ;  /* 0x01242808070075a7 */ /* 0x0022a4000806017f */
[----:B--2---:R-:W-:Y:S05]  /*96a0*/  @!P3 NANOSLEEP.SYNCS 0x989680 ;  /* 0x009896800000b95d */ /* 0x004fea0003900000 */
[----:B------:R-:W2:Y:S02]  /*96b0*/  @!P3 SYNCS.PHASECHK.TRANS64 P3, [R7+URZ+0x12428], R8 ;  /* 0x012428080700b5a7 */ /* 0x000ea4000806007f */
[----:B--2---:R-:W-:Y:S05]  /*96c0*/  @!P3 BRA `(.L_x_116) ;  /* 0xfffffffc00f0b947 */ /* 0x004fea000383ffff */
[----:B------:R-:W-:Y:S05]  /*96d0*/  BRA `(.L_x_139) ;  /* 0xfffffff4009c7947 */ /* 0x000fea000383ffff */
        .weak           $__internal_0_$__cuda_sm20_rcp_rn_f32_slowpath
        .type           $__internal_0_$__cuda_sm20_rcp_rn_f32_slowpath,@function
        .size           $__internal_0_$__cuda_sm20_rcp_rn_f32_slowpath,(.L_x_145 - $__internal_0_$__cuda_sm20_rcp_rn_f32_slowpath)
$__internal_0_$__cuda_sm20_rcp_rn_f32_slowpath:
[----:B------:R-:W-:Y:S01]  /*96e0*/  IMAD.SHL.U32 R0, R3, 0x2, RZ ;  /* 0x0000000203007824 */ /* 0x000fe200078e00ff */
[----:B------:R-:W-:Y:S04]  /*96f0*/  BSSY B2, `(.L_x_140) ;  /* 0x0000030000027945 */ /* 0x000fe80003800000 */
[----:B------:R-:W-:-:S04]  /*9700*/  SHF.R.U32.HI R21, RZ, 0x18, R0 ;  /* 0x00000018ff157819 */ /* 0x000fc80000011600 */
[----:B------:R-:W-:-:S13]  /*9710*/  ISETP.NE.U32.AND P0, PT, R21, RZ, PT ;  /* 0x000000ff1500720c */ /* 0x000fda0003f05070 */
[----:B------:R-:W-:Y:S05]  /*9720*/  @P0 BRA `(.L_x_141) ;  /* 0x0000000000280947 */ /* 0x000fea0003800000 */
[----:B------:R-:W-:-:S04]  /*9730*/  SHF.L.U32 R0, R3, 0x1, RZ ;  /* 0x0000000103007819 */ /* 0x000fc800000006ff */
[----:B------:R-:W-:-:S13]  /*9740*/  ISETP.NE.AND P0, PT, R0, RZ, PT ;  /* 0x000000ff0000720c */ /* 0x000fda0003f05270 */
[----:B------:R-:W-:Y:S01]  /*9750*/  @P0 FFMA R7, R3, 1.84467440737095516160e+19, RZ ;  /* 0x5f80000003070823 */ /* 0x000fe200000000ff */
[----:B------:R-:W-:Y:S08]  /*9760*/  @!P0 MUFU.RCP R6, R3 ;  /* 0x0000000300068308 */ /* 0x000ff00000001000 */
[----:B------:R-:W1:Y:S02]  /*9770*/  @P0 MUFU.RCP R0, R7 ;  /* 0x0000000700000308 */ /* 0x000e640000001000 */
[----:B-1----:R-:W-:-:S04]  /*9780*/  @P0 FFMA R12, R7, R0, -1 ;  /* 0xbf800000070c0423 */ /* 0x002fc80000000000 */
[----:B------:R-:W-:-:S04]  /*9790*/  @P0 FADD.FTZ R13, -R12, -RZ ;  /* 0x800000ff0c0d0221 */ /* 0x000fc80000010100 */
[----:B------:R-:W-:-:S04]  /*97a0*/  @P0 FFMA R0, R0, R13, R0 ;  /* 0x0000000d00000223 */ /* 0x000fc80000000000 */
[----:B------:R-:W-:Y:S01]  /*97b0*/  @P0 FFMA R6, R0, 1.84467440737095516160e+19, RZ ;  /* 0x5f80000000060823 */ /* 0x000fe200000000ff */
[----:B------:R-:W-:Y:S06]  /*97c0*/  BRA `(.L_x_142) ;  /* 0x0000000000887947 */ /* 0x000fec0003800000 */
.L_x_141:
[----:B------:R-:W-:-:S05]  /*97d0*/  VIADD R24, R21, 0xffffff03 ;  /* 0xffffff0315187836 */ /* 0x000fca0000000000 */
[----:B------:R-:W-:-:S13]  /*97e0*/  ISETP.GT.U32.AND P0, PT, R24, 0x1, PT ;  /* 0x000000011800780c */ /* 0x000fda0003f04070 */
[----:B------:R-:W-:Y:S05]  /*97f0*/  @P0 BRA `(.L_x_143) ;  /* 0x0000000000780947 */ /* 0x000fea0003800000 */
[----:B------:R-:W-:Y:S01]  /*9800*/  LOP3.LUT R0, R3, 0x7fffff, RZ, 0xc0, !PT ;  /* 0x007fffff03007812 */ /* 0x000fe200078ec0ff */
[----:B------:R-:W-:-:S03]  /*9810*/  IMAD.MOV.U32 R13, RZ, RZ, 0x3 ;  /* 0x00000003ff0d7424 */ /* 0x000fc600078e00ff */
[----:B------:R-:W-:Y:S02]  /*9820*/  LOP3.LUT R0, R0, 0x3f800000, RZ, 0xfc, !PT ;  /* 0x3f80000000007812 */ /* 0x000fe400078efcff */
[----:B------:R-:W-:Y:S02]  /*9830*/  SHF.L.U32 R13, R13, R24, RZ ;  /* 0x000000180d0d7219 */ /* 0x000fe400000006ff */
[----:B------:R-:W1:Y:S02]  /*9840*/  MUFU.RCP R7, R0 ;  /* 0x0000000000077308 */ /* 0x000e640000001000 */
[----:B-1----:R-:W-:-:S04]  /*9850*/  FFMA R6, R0, R7, -1 ;  /* 0xbf80000000067423 */ /* 0x002fc80000000007 */
[----:B------:R-:W-:-:S04]  /*9860*/  FADD.FTZ R6, -R6, -RZ ;  /* 0x800000ff06067221 */ /* 0x000fc80000010100 */
[CCC-:B------:R-:W-:Y:S01]  /*9870*/  FFMA.RM R12, R7.reuse, R6.reuse, R7.reuse ;  /* 0x00000006070c7223 */ /* 0x1c0fe20000004007 */
[----:B------:R-:W-:-:S04]  /*9880*/  FFMA.RP R7, R7, R6, R7 ;  /* 0x0000000607077223 */ /* 0x000fc80000008007 */
[C---:B------:R-:W-:Y:S02]  /*9890*/  LOP3.LUT R6, R12.reuse, 0x7fffff, RZ, 0xc0, !PT ;  /* 0x007fffff0c067812 */ /* 0x040fe400078ec0ff */
[----:B------:R-:W-:Y:S02]  /*98a0*/  FSETP.NEU.FTZ.AND P0, PT, R12, R7, PT ;  /* 0x000000070c00720b */ /* 0x000fe40003f1d000 */
[----:B------:R-:W-:Y:S02]  /*98b0*/  LOP3.LUT R6, R6, 0x800000, RZ, 0xfc, !PT ;  /* 0x0080000006067812 */ /* 0x000fe400078efcff */
[----:B------:R-:W-:Y:S02]  /*98c0*/  SEL R7, RZ, 0xffffffff, !P0 ;  /* 0xffffffffff077807 */ /* 0x000fe40004000000 */
[----:B------:R-:W-:Y:S02]  /*98d0*/  LOP3.LUT R13, R13, R6, RZ, 0xc0, !PT ;  /* 0x000000060d0d7212 */ /* 0x000fe400078ec0ff */
[----:B------:R-:W-:-:S02]  /*98e0*/  IADD3 R7, -R7, RZ, RZ ;  /* 0x000000ff07077210 */ /* 0x000fc40007ffe1ff */
[-C--:B------:R-:W-:Y:S02]  /*98f0*/  SHF.R.U32.HI R13, RZ, R24.reuse, R13 ;  /* 0x00000018ff0d7219 */ /* 0x080fe4000001160d */
[--C-:B------:R-:W-:Y:S01]  /*9900*/  LOP3.LUT P1, RZ, R7, R24, R6.reuse, 0xf8, !PT ;  /* 0x0000001807ff7212 */ /* 0x100fe2000782f806 */
[----:B------:R-:W-:Y:S01]  /*9910*/  VIADD R7, R21, 0xffffff04 ;  /* 0xffffff0415077836 */ /* 0x000fe20000000000 */
[C---:B------:R-:W-:Y:S02]  /*9920*/  LOP3.LUT P0, RZ, R13.reuse, 0x1, RZ, 0xc0, !PT ;  /* 0x000000010dff7812 */ /* 0x040fe4000780c0ff */
[----:B------:R-:W-:Y:S02]  /*9930*/  LOP3.LUT P2, RZ, R13, 0x2, RZ, 0xc0, !PT ;  /* 0x000000020dff7812 */ /* 0x000fe4000784c0ff */
[----:B------:R-:W-:Y:S02]  /*9940*/  SHF.R.U32.HI R6, RZ, R7, R6 ;  /* 0x00000007ff067219 */ /* 0x000fe40000011606 */
[----:B------:R-:W-:-:S02]  /*9950*/  PLOP3.LUT P0, PT, P0, P1, P2, 0xe0, 0x0 ;  /* 0x000000000000781c */ /* 0x000fc40000703c20 */
[----:B------:R-:W-:Y:S02]  /*9960*/  LOP3.LUT P1, RZ, R3, 0x7fffff, RZ, 0xc0, !PT ;  /* 0x007fffff03ff7812 */ /* 0x000fe4000782c0ff */
[----:B------:R-:W-:-:S05]  /*9970*/  SEL R0, RZ, 0x1, !P0 ;  /* 0x00000001ff007807 */ /* 0x000fca0004000000 */
[----:B------:R-:W-:-:S05]  /*9980*/  IMAD.MOV R0, RZ, RZ, -R0 ;  /* 0x000000ffff007224 */ /* 0x000fca00078e0a00 */
[----:B------:R-:W-:-:S13]  /*9990*/  ISETP.GE.AND P0, PT, R0, RZ, PT ;  /* 0x000000ff0000720c */ /* 0x000fda0003f06270 */
[----:B------:R-:W-:-:S05]  /*99a0*/  @!P0 IADD3 R6, R6, 0x1, RZ ;  /* 0x0000000106068810 */ /* 0x000fca0007ffe0ff */
[----:B------:R-:W-:-:S05]  /*99b0*/  @!P1 IMAD.SHL.U32 R6, R6, 0x2, RZ ;  /* 0x0000000206069824 */ /* 0x000fca00078e00ff */
[----:B------:R-:W-:Y:S01]  /*99c0*/  LOP3.LUT R6, R6, 0x80000000, R3, 0xf8, !PT ;  /* 0x8000000006067812 */ /* 0x000fe200078ef803 */
[----:B------:R-:W-:Y:S06]  /*99d0*/  BRA `(.L_x_142) ;  /* 0x0000000000047947 */ /* 0x000fec0003800000 */
.L_x_143:
[----:B------:R1:W2:Y:S02]  /*99e0*/  MUFU.RCP R6, R3 ;  /* 0x0000000300067308 */ /* 0x0002a40000001000 */
.L_x_142:
[----:B------:R-:W-:Y:S05]  /*99f0*/  BSYNC B2 ;  /* 0x0000000000027941 */ /* 0x000fea0003800000 */
.L_x_140:
[----:B--2---:R-:W-:Y:S01]  /*9a00*/  IMAD.MOV.U32 R0, RZ, RZ, R6 ;  /* 0x000000ffff007224 */ /* 0x004fe200078e0006 */
[----:B------:R-:W-:Y:S01]  /*9a10*/  MOV R6, R14 ;  /* 0x0000000e00067202 */ /* 0x000fe20000000f00 */
[----:B------:R-:W-:-:S04]  /*9a20*/  IMAD.MOV.U32 R7, RZ, RZ, 0x0 ;  /* 0x00000000ff077424 */ /* 0x000fc800078e00ff */
[----:B-1----:R-:W-:Y:S05]  /*9a30*/  RET.REL.NODEC R6 `(_ZN7cutlass13device_kernelINS_4fmha6kernel28FmhaKernelTmaWarpSpecializedINS1_10collective30FmhaMainloopTmaWarpSpecializedINS_10bfloat16_tEffN4cute5tupleIJNS7_1CILi128EEENS9_ILi64EEESB_EEENS8_IJiNS9_ILi1EEENS8_IJiiEEEEEESF_SF_NS4_14ResidualFusionEJNS2_6OptionILNS2_3TagE0ENS9_ILb1EEEEENSH_ILSI_2ESJ_EEEEENS4_15FmhaFwdEpilogueIS6_fNS8_IJSB_SB_SB_EEEEENS2_23PersistentTileSchedulerEJSK_SL_EEEEEvNT_6ParamsE) ;  /* 0xffffff6406707950 */ /* 0x002fea0003c3ffff */
.L_x_144:
[----:B------:R-:W-:-:S00]  /*9a40*/  BRA `(.L_x_144) ;  /* 0xfffffffc00fc7947 */ /* 0x000fc0000383ffff */
[----:B------:R-:W-:-:S00]  /*9a50*/  NOP ;  /* 0x0000000000007918 */ /* 0x000fc00000000000 */
        /* <DEDUP_REMOVED lines=10> */
.L_x_145:


//--------------------- .nv.global.init           --------------------------
	.section	.nv.global.init,"aw",@progbits
.nv.global.init:
	.type		$str$24,@object
	.size		$str$24,($str$25 - $str$24)
$str$24:
        /*0000*/ 	.byte	0x28, 0x61, 0x64, 0x64, 0x72, 0x65, 0x73, 0x73, 0x20, 0x26, 0x20, 0x6d, 0x61, 0x73, 0x6b, 0x29
        /*0010*/ 	.byte	0x20, 0x3d, 0x3d, 0x20, 0x30, 0x00
	.type		$str$25,@object
	.size		$str$25,(__unnamed_1 - $str$25)
$str$25:
        /*0016*/ 	.byte	0x2f, 0x74, 0x6d, 0x70, 0x2f, 0x63, 0x75, 0x74, 0x6c, 0x61, 0x73, 0x73, 0x5f, 0x73, 0x77, 0x65
        /*0026*/ 	.byte	0x65, 0x70, 0x5f, 0x73, 0x72, 0x63, 0x2f, 0x69, 0x6e, 0x63, 0x6c, 0x75, 0x64, 0x65, 0x2f, 0x63
        /*0036*/ 	.byte	0x75, 0x74, 0x65, 0x2f, 0x70, 0x6f, 0x69, 0x6e, 0x74, 0x65, 0x72, 0x5f, 0x66, 0x6c, 0x61, 0x67
        /*0046*/ 	.byte	0x67, 0x65, 0x64, 0x2e, 0x68, 0x70, 0x70, 0x00
	.type		__unnamed_1,@object
	.size		__unnamed_1,(.L_0 - __unnamed_1)
__unnamed_1:
        /*004e*/ 	.byte	0x61, 0x75, 0x74, 0x6f, 0x20, 0x63, 0x75, 0x74, 0x65, 0x3a, 0x3a, 0x61, 0x73, 0x5f, 0x70, 0x6f
        /* <DEDUP_REMOVED lines=27> */
        /*020e*/ 	.byte	0x32, 0x30, 0x34, 0x38, 0x3e, 0x3e, 0x3e, 0x3e, 0x3e, 0x5d, 0x00
.L_0:


//--------------------- .nv.shared._ZN7cutlass13device_kernelINS_4fmha6kernel28FmhaKernelTmaWarpSpecializedINS1_10collective30FmhaMainloopTmaWarpSpecializedINS_10bfloat16_tEffN4cute5tupleIJNS7_1CILi128EEENS9_ILi64EEESB_EEENS8_IJiNS9_ILi1EEENS8_IJiiEEEEEESF_SF_NS4_14ResidualFusionEJNS2_6OptionILNS2_3TagE0ENS9_ILb1EEEEENSH_ILSI_2ESJ_EEEEENS4_15FmhaFwdEpilogueIS6_fNS8_IJSB_SB_SB_EEEEENS2_23PersistentTileSchedulerEJSK_SL_EEEEEvNT_6ParamsE --------------------------
	.section	.nv.shared._ZN7cutlass13device_kernelINS_4fmha6kernel28FmhaKernelTmaWarpSpecializedINS1_10collective30FmhaMainloopTmaWarpSpecializedINS_10bfloat16_tEffN4cute5tupleIJNS7_1CILi128EEENS9_ILi64EEESB_EEENS8_IJiNS9_ILi1EEENS8_IJiiEEEEEESF_SF_NS4_14ResidualFusionEJNS2_6OptionILNS2_3TagE0ENS9_ILb1EEEEENSH_ILSI_2ESJ_EEEEENS4_15FmhaFwdEpilogueIS6_fNS8_IJSB_SB_SB_EEEEENS2_23PersistentTileSchedulerEJSK_SL_EEEEEvNT_6ParamsE,"aw",@nobits
	.sectionflags	@""
	.align	16
	.zero		1024


//--------------------- .nv.shared.reserved.0     --------------------------
	.section	.nv.shared.reserved.0,"aw",@nobits
	.weak		__nv_reservedSMEM_offset_0_alias
	.size		__nv_reservedSMEM_offset_0_alias, 0, 0
	.other		__nv_reservedSMEM_offset_0_alias,@"STO_CUDA_RESERVED_SHARED STV_DEFAULT"
__nv_reservedSMEM_offset_0_alias:
	.zero		0


//--------------------- .nv.global                --------------------------
	.section	.nv.global,"aw",@nobits
.nv.global:
	.type		_ZN39_INTERNAL_13015e61_4_k_cu_21ee2029_40144cute1_E,@object
	.size		_ZN39_INTERNAL_13015e61_4_k_cu_21ee2029_40144cute1_E,(_ZN39_INTERNAL_13015e61_4_k_cu_21ee2029_40144cuda3std3__45__cpo6cbeginE - _ZN39_INTERNAL_13015e61_4_k_cu_21ee2029_40144cute1_E)
_ZN39_INTERNAL_13015e61_4_k_cu_21ee2029_40144cute1_E:
	.zero		1
	.type		_ZN39_INTERNAL_13015e61_4_k_cu_21ee2029_40144cuda3std3__45__cpo6cbeginE,@object
	.size		_ZN39_INTERNAL_13015e61_4_k_cu_21ee2029_40144cuda3std3__45__cpo6cbeginE,(_ZN39_INTERNAL_13015e61_4_k_cu_21ee2029_40144cuda3std3__48in_placeE - _ZN39_INTERNAL_13015e61_4_k_cu_21ee2029_40144cuda3std3__45__cpo6cbeginE)
_ZN39_INTERNAL_13015e61_4_k_cu_21ee2029_40144cuda3std3__45__cpo6cbeginE:
	.zero		1
	.type		_ZN39_INTERNAL_13015e61_4_k_cu_21ee2029_40144cuda3std3__48in_placeE,@object
	.size		_ZN39_INTERNAL_13015e61_4_k_cu_21ee2029_40144cuda3std3__48in_placeE,(_ZN39_INTERNAL_13015e61_4_k_cu_21ee2029_40144cuda3std6ranges3__45__cpo9iter_moveE - _ZN39_INTERNAL_13015e61_4_k_cu_21ee2029_40144cuda3std3__48in_placeE)
_ZN39_INTERNAL_13015e61_4_k_cu_21ee2029_40144cuda3std3__48in_placeE:
	.zero		1
	.type		_ZN39_INTERNAL_13015e61_4_k_cu_21ee2029_40144cuda3std6ranges3__45__cpo9iter_moveE,@object
	.size		_ZN39_INTERNAL_13015e61_4_k_cu_21ee2029_40144cuda3std6ranges3__45__cpo9iter_moveE,(_ZN39_INTERNAL_13015e61_4_k_cu_21ee2029_40144cuda3std3__45__cpo5beginE - _ZN39_INTERNAL_13015e61_4_k_cu_21ee2029_40144cuda3std6ranges3__45__cpo9iter_moveE)
_ZN39_INTERNAL_13015e61_4_k_cu_21ee2029_40144cuda3std6ranges3__45__cpo9iter_moveE:
	.zero		1
	.type		_ZN39_INTERNAL_13015e61_4_k_cu_21ee2029_40144cuda3std3__45__cpo5beginE,@object
	.size		_ZN39_INTERNAL_13015e61_4_k_cu_21ee2029_40144cuda3std3__45__cpo5beginE,(_ZN39_INTERNAL_13015e61_4_k_cu_21ee2029_40144cuda3std3__441_GLOBAL__N__13015e61_4_k_cu_21ee2029_40146ignoreE - _ZN39_INTERNAL_13015e61_4_k_cu_21ee2029_40144cuda3std3__45__cpo5beginE)
_ZN39_INTERNAL_13015e61_4_k_cu_21ee2029_40144cuda3std3__45__cpo5beginE:
	.zero		1
	.type		_ZN39_INTERNAL_13015e61_4_k_cu_21ee2029_40144cuda3std3__441_GLOBAL__N__13015e61_4_k_cu_21ee2029_40146ignoreE,@object
	.size		_ZN39_INTERNAL_13015e61_4_k_cu_21ee2029_40144cuda3std3__441_GLOBAL__N__13015e61_4_k_cu_21ee2029_40146ignoreE,(_ZN39_INTERNAL_13015e61_4_k_cu_21ee2029_40144cute7productE - _ZN39_INTERNAL_13015e61_4_k_cu_21ee2029_40144cuda3std3__441_GLOBAL__N__13015e61_4_k_cu_21ee2029_40146ignoreE)
_ZN39_INTERNAL_13015e61_4_k_cu_21ee2029_40144cuda3std3__441_GLOBAL__N__13015e61_4_k_cu_21ee2029_40146ignoreE:
	.zero		1
	.type		_ZN39_INTERNAL_13015e61_4_k_cu_21ee2029_40144cute7productE,@object
	.size		_ZN39_INTERNAL_13015e61_4_k_cu_21ee2029_40144cute7productE,(_ZN39_INTERNAL_13015e61_4_k_cu_21ee2029_40144cuda3std3__45__cpo3endE - _ZN39_INTERNAL_13015e61_4_k_cu_21ee2029_40144cute7productE)
_ZN39_INTERNAL_13015e61_4_k_cu_21ee2029_40144cute7productE:
	.zero		1
	.type		_ZN39_INTERNAL_13015e61_4_k_cu_21ee2029_40144cuda3std3__45__cpo3endE,@object
	.size		_ZN39_INTERNAL_13015e61_4_k_cu_21ee2029_40144cuda3std3__45__cpo3endE,(_ZN39_INTERNAL_13015e61_4_k_cu_21ee2029_40144cuda3std3__419piecewise_constructE - _ZN39_INTERNAL_13015e61_4_k_cu_21ee2029_40144cuda3std3__45__cpo3endE)
_ZN39_INTERNAL_13015e61_4_k_cu_21ee2029_40144cuda3std3__45__cpo3endE:
	.zero		1
	.type		_ZN39_INTERNAL_13015e61_4_k_cu_21ee2029_40144cuda3std3__419piecewise_constructE,@object
	.size		_ZN39_INTERNAL_13015e61_4_k_cu_21ee2029_40144cuda3std3__419piecewise_constructE,(_ZN39_INTERNAL_13015e61_4_k_cu_21ee2029_40144cuda3std3__45__cpo4cendE - _ZN39_INTERNAL_13015e61_4_k_cu_21ee2029_40144cuda3std3__419piecewise_constructE)
_ZN39_INTERNAL_13015e61_4_k_cu_21ee2029_40144cuda3std3__419piecewise_constructE:
	.zero		1
	.type		_ZN39_INTERNAL_13015e61_4_k_cu_21ee2029_40144cuda3std3__45__cpo4cendE,@object
	.size		_ZN39_INTERNAL_13015e61_4_k_cu_21ee2029_40144cuda3std3__45__cpo4cendE,(_ZN39_INTERNAL_13015e61_4_k_cu_21ee2029_40144cuda3std6ranges3__45__cpo4swapE - _ZN39_INTERNAL_13015e61_4_k_cu_21ee2029_40144cuda3std3__45__cpo4cendE)
_ZN39_INTERNAL_13015e61_4_k_cu_21ee2029_40144cuda3std3__45__cpo4cendE:
	.zero		1
	.type		_ZN39_INTERNAL_13015e61_4_k_cu_21ee2029_40144cuda3std6ranges3__45__cpo4swapE,@object
	.size		_ZN39_INTERNAL_13015e61_4_k_cu_21ee2029_40144cuda3std6ranges3__45__cpo4swapE,(.L_8 - _ZN39_INTERNAL_13015e61_4_k_cu_21ee2029_40144cuda3std6ranges3__45__cpo4swapE)
_ZN39_INTERNAL_13015e61_4_k_cu_21ee2029_40144cuda3std6ranges3__45__cpo4swapE:
	.zero		1
.L_8:


//--------------------- .nv.constant0._ZN7cutlass13device_kernelINS_4fmha6kernel28FmhaKernelTmaWarpSpecializedINS1_10collective30FmhaMainloopTmaWarpSpecializedINS_10bfloat16_tEffN4cute5tupleIJNS7_1CILi128EEENS9_ILi64EEESB_EEENS8_IJiNS9_ILi1EEENS8_IJiiEEEEEESF_SF_NS4_14ResidualFusionEJNS2_6OptionILNS2_3TagE0ENS9_ILb1EEEEENSH_ILSI_2ESJ_EEEEENS4_15FmhaFwdEpilogueIS6_fNS8_IJSB_SB_SB_EEEEENS2_23PersistentTileSchedulerEJSK_SL_EEEEEvNT_6ParamsE --------------------------
	.section	.nv.constant0._ZN7cutlass13device_kernelINS_4fmha6kernel28FmhaKernelTmaWarpSpecializedINS1_10collective30FmhaMainloopTmaWarpSpecializedINS_10bfloat16_tEffN4cute5tupleIJNS7_1CILi128EEENS9_ILi64EEESB_EEENS8_IJiNS9_ILi1EEENS8_IJiiEEEEEESF_SF_NS4_14ResidualFusionEJNS2_6OptionILNS2_3TagE0ENS9_ILb1EEEEENSH_ILSI_2ESJ_EEEEENS4_15FmhaFwdEpilogueIS6_fNS8_IJSB_SB_SB_EEEEENS2_23PersistentTileSchedulerEJSK_SL_EEEEEvNT_6ParamsE,"a",@progbits
	.sectionflags	@""
	.align	4
.nv.constant0._ZN7cutlass13device_kernelINS_4fmha6kernel28FmhaKernelTmaWarpSpecializedINS1_10collective30FmhaMainloopTmaWarpSpecializedINS_10bfloat16_tEffN4cute5tupleIJNS7_1CILi128EEENS9_ILi64EEESB_EEENS8_IJiNS9_ILi1EEENS8_IJiiEEEEEESF_SF_NS4_14ResidualFusionEJNS2_6OptionILNS2_3TagE0ENS9_ILb1EEEEENSH_ILSI_2ESJ_EEEEENS4_15FmhaFwdEpilogueIS6_fNS8_IJSB_SB_SB_EEEEENS2_23PersistentTileSchedulerEJSK_SL_EEEEEvNT_6ParamsE:
	.zero		2688


//--------------------- SYMBOLS --------------------------

	.type		.nv.reservedSmem.offset0,@object
	.size		.nv.reservedSmem.offset0,0x4
	.type		__assertfail,@function
